# CuTe-DSL kernel — source=cudnn_frontend_dsl family=gemm_swiglu
# config = {"ab_dtype": "Float8E4M3FN", "c_dtype": "BFloat16", "mma_mn": [256, 128], "cluster_mn": [4, 1]}


// ===== COMPILED SASS (sm_100a) =====

	.target	sm_100a

	.elftype	@"ET_EXEC"


//--------------------- .note.nv.tkinfo           --------------------------
	.section	.note.nv.tkinfo,"",@"SHT_NOTE"
	.sectionflags	@"SHF_NOTE_NV_TKINFO"
	.tkinfo
        /*0018*/ 	.word	0x00000081
        /*0030*/ 	.string	""
        /*0030*/ 	.string	"ptxas"
        /*0030*/ 	.string	"Cuda compilation tools, release 12.9, V12.9.83"
        /*0030*/ 	.string	"Build system must define TOOLS_VERSION_EXTENDED"
        /*0030*/ 	.string	"-O 3 -arch sm_100a "



//--------------------- .note.nv.cuver            --------------------------
	.section	.note.nv.cuver,"",@"SHT_NOTE"
	.sectionflags	@"SHF_NOTE_NV_CUVER"
        /*0018*/ 	.short	0x0001
        /*001a*/ 	.short	0x0064
        /*001c*/ 	.short	0x0001
        /*001e*/ 	.short	0x0000
        /*0020*/ 	.short	0x0001
        /*0022*/ 	.short	0x0000


//--------------------- .nv.info                  --------------------------
	.section	.nv.info,"",@"SHT_CUDA_INFO"
	.align	4


	//----- nvinfo : EIATTR_REGCOUNT
	.align		4
        /*0000*/ 	.byte	0x04, 0x2f
        /*0002*/ 	.short	(.L_6 - .L_5)
	.align		4
.L_5:
        /*0004*/ 	.word	index@(kernel_cutlass_kernel_cudnngemm_swigludense_gemm_persistent_swigluPersistentDenseGemmKernel_object_at__TiledMMA_ThrLayoutVMNK21111000_PermutationMNK____MMAAtom_ThrID21_ShapeMNK25612832_TV_0)
        /*0008*/ 	.word	0x00000061


	//----- nvinfo : EIATTR_FRAME_SIZE
	.align		4
.L_6:
        /*000c*/ 	.byte	0x04, 0x11
        /*000e*/ 	.short	(.L_8 - .L_7)
	.align		4
.L_7:
        /*0010*/ 	.word	index@($__internal_2_$__cuda_sm10x_tcgen05_guardrail_trap_unallocated_columns_being_dealloced)
        /*0014*/ 	.word	0x00000000


	//----- nvinfo : EIATTR_FRAME_SIZE
	.align		4
.L_8:
        /*0018*/ 	.byte	0x04, 0x11
        /*001a*/ 	.short	(.L_10 - .L_9)
	.align		4
.L_9:
        /*001c*/ 	.word	index@($__internal_1_$__cuda_sm10x_tcgen05_guardrail_trap_phase_invalid_during_alloc)
        /*0020*/ 	.word	0x00000000


	//----- nvinfo : EIATTR_FRAME_SIZE
	.align		4
.L_10:
        /*0024*/ 	.byte	0x04, 0x11
        /*0026*/ 	.short	(.L_12 - .L_11)
	.align		4
.L_11:
        /*0028*/ 	.word	index@($__internal_0_$__cuda_sm10x_tcgen05_guardrail_trap_col_being_dealloced_not_returned_by_alloc)
        /*002c*/ 	.word	0x00000000


	//----- nvinfo : EIATTR_FRAME_SIZE
	.align		4
.L_12:
        /*0030*/ 	.byte	0x04, 0x11
        /*0032*/ 	.short	(.L_14 - .L_13)
	.align		4
.L_13:
        /*0034*/ 	.word	index@(kernel_cutlass_kernel_cudnngemm_swigludense_gemm_persistent_swigluPersistentDenseGemmKernel_object_at__TiledMMA_ThrLayoutVMNK21111000_PermutationMNK____MMAAtom_ThrID21_ShapeMNK25612832_TV_0)
        /*0038*/ 	.word	0x00000000


	//----- nvinfo : EIATTR_MIN_STACK_SIZE
	.align		4
.L_14:
        /*003c*/ 	.byte	0x04, 0x12
        /*003e*/ 	.short	(.L_16 - .L_15)
	.align		4
.L_15:
        /*0040*/ 	.word	index@(kernel_cutlass_kernel_cudnngemm_swigludense_gemm_persistent_swigluPersistentDenseGemmKernel_object_at__TiledMMA_ThrLayoutVMNK21111000_PermutationMNK____MMAAtom_ThrID21_ShapeMNK25612832_TV_0)
        /*0044*/ 	.word	0x00000000
.L_16:


//--------------------- .nv.info.kernel_cutlass_kernel_cudnngemm_swigludense_gemm_persistent_swigluPersistentDenseGemmKernel_object_at__TiledMMA_ThrLayoutVMNK21111000_PermutationMNK____MMAAtom_ThrID21_ShapeMNK25612832_TV_0 --------------------------
	.section	.nv.info.kernel_cutlass_kernel_cudnngemm_swigludense_gemm_persistent_swigluPersistentDenseGemmKernel_object_at__TiledMMA_ThrLayoutVMNK21111000_PermutationMNK____MMAAtom_ThrID21_ShapeMNK25612832_TV_0,"",@"SHT_CUDA_INFO"
	.sectionflags	@""
	.align	4


	//----- nvinfo : EIATTR_CUDA_API_VERSION
	.align		4
        /*0000*/ 	.byte	0x04, 0x37
        /*0002*/ 	.short	(.L_18 - .L_17)
.L_17:
        /*0004*/ 	.word	0x00000081


	//----- nvinfo : EIATTR_KPARAM_INFO
	.align		4
.L_18:
        /*0008*/ 	.byte	0x04, 0x17
        /*000a*/ 	.short	(.L_20 - .L_19)
.L_19:
        /*000c*/ 	.word	0x00000000
        /*0010*/ 	.short	0x0008
        /*0012*/ 	.short	0x0264
        /*0014*/ 	.byte	0x00, 0xf0, 0x11, 0x00


	//----- nvinfo : EIATTR_KPARAM_INFO
	.align		4
.L_20:
        /*0018*/ 	.byte	0x04, 0x17
        /*001a*/ 	.short	(.L_22 - .L_21)
.L_21:
        /*001c*/ 	.word	0x00000000
        /*0020*/ 	.short	0x0007
        /*0022*/ 	.short	0x0258
        /*0024*/ 	.byte	0x00, 0xf0, 0x31, 0x00


	//----- nvinfo : EIATTR_KPARAM_INFO
	.align		4
.L_22:
        /*0028*/ 	.byte	0x04, 0x17
        /*002a*/ 	.short	(.L_24 - .L_23)
.L_23:
        /*002c*/ 	.word	0x00000000
        /*0030*/ 	.short	0x0006
        /*0032*/ 	.short	0x024c
        /*0034*/ 	.byte	0x00, 0xf0, 0x31, 0x00


	//----- nvinfo : EIATTR_KPARAM_INFO
	.align		4
.L_24:
        /*0038*/ 	.byte	0x04, 0x17
        /*003a*/ 	.short	(.L_26 - .L_25)
.L_25:
        /*003c*/ 	.word	0x00000000
        /*0040*/ 	.short	0x0005
        /*0042*/ 	.short	0x0240
        /*0044*/ 	.byte	0x00, 0xf0, 0x31, 0x00


	//----- nvinfo : EIATTR_KPARAM_INFO
	.align		4
.L_26:
        /*0048*/ 	.byte	0x04, 0x17
        /*004a*/ 	.short	(.L_28 - .L_27)
.L_27:
        /*004c*/ 	.word	0x00000000
        /*0050*/ 	.short	0x0004
        /*0052*/ 	.short	0x01c0
        /*0054*/ 	.byte	0x00, 0xf0, 0x01, 0x02


	//----- nvinfo : EIATTR_KPARAM_INFO
	.align		4
.L_28:
        /*0058*/ 	.byte	0x04, 0x17
        /*005a*/ 	.short	(.L_30 - .L_29)
.L_29:
        /*005c*/ 	.word	0x00000000
        /*0060*/ 	.short	0x0003
        /*0062*/ 	.short	0x0140
        /*0064*/ 	.byte	0x00, 0xf0, 0x01, 0x02


	//----- nvinfo : EIATTR_KPARAM_INFO
	.align		4
.L_30:
        /*0068*/ 	.byte	0x04, 0x17
        /*006a*/ 	.short	(.L_32 - .L_31)
.L_31:
        /*006c*/ 	.word	0x00000000
        /*0070*/ 	.short	0x0002
        /*0072*/ 	.short	0x00c0
        /*0074*/ 	.byte	0x00, 0xf0, 0x01, 0x02


	//----- nvinfo : EIATTR_KPARAM_INFO
	.align		4
.L_32:
        /*0078*/ 	.byte	0x04, 0x17
        /*007a*/ 	.short	(.L_34 - .L_33)
.L_33:
        /*007c*/ 	.word	0x00000000
        /*0080*/ 	.short	0x0001
        /*0082*/ 	.short	0x0040
        /*0084*/ 	.byte	0x00, 0xf0, 0x01, 0x02


	//----- nvinfo : EIATTR_KPARAM_INFO
	.align		4
.L_34:
        /*0088*/ 	.byte	0x04, 0x17
        /*008a*/ 	.short	(.L_36 - .L_35)
.L_35:
        /*008c*/ 	.word	0x00000000
        /*0090*/ 	.short	0x0000
        /*0092*/ 	.short	0x0000
        /*0094*/ 	.byte	0x00, 0xf0, 0x0d, 0x00


	//----- nvinfo : EIATTR_AT_ENTRY_FRAGMENTS
	.align		4
.L_36:
        /*0098*/ 	.byte	0x04, 0x4f
        /*009a*/ 	.short	(.L_38 - .L_37)


	//   ....[0]....
.L_37:
        /*009c*/ 	.word	0x00000004


	//   ....[1]....
        /*00a0*/ 	.word	0x00000005


	//----- nvinfo : EIATTR_RESERVED_SMEM_USED
	.align		4
.L_38:
        /*00a4*/ 	.byte	0x01, 0x41
	.zero		2


	//----- nvinfo : EIATTR_SPARSE_MMA_MASK
	.align		4
        /*00a8*/ 	.byte	0x03, 0x50
        /*00aa*/ 	.short	0x0000


	//----- nvinfo : EIATTR_TCGEN05_2CTA_USED
	.align		4
        /*00ac*/ 	.byte	0x01, 0x52
	.zero		2


	//----- nvinfo : EIATTR_MAXREG_COUNT
	.align		4
        /*00b0*/ 	.byte	0x03, 0x1b
        /*00b2*/ 	.short	0x00ff


	//----- nvinfo : EIATTR_NUM_BARRIERS
	.align		4
        /*00b4*/ 	.byte	0x02, 0x4c
        /*00b6*/ 	.byte	0x03
	.zero		1


	//----- nvinfo : EIATTR_INT_WARP_WIDE_INSTR_OFFSETS
	.align		4
        /*00b8*/ 	.byte	0x04, 0x31
        /*00ba*/ 	.short	(.L_40 - .L_39)


	//   ....[0]....
.L_39:
        /*00bc*/ 	.word	0x000046f0


	//   ....[1]....
        /*00c0*/ 	.word	0x00004720


	//----- nvinfo : EIATTR_COOP_GROUP_MASK_REGIDS
	.align		4
.L_40:
        /*00c4*/ 	.byte	0x04, 0x29
        /*00c6*/ 	.short	(.L_42 - .L_41)


	//   ....[0]....
.L_41:
        /*00c8*/ 	.word	0xffffffff


	//   ....[1]....
        /*00cc*/ 	.word	0xffffffff


	//   ....[2]....
        /*00d0*/ 	.word	0xffffffff


	//   ....[3]....
        /*00d4*/ 	.word	0xffffffff


	//   ....[4]....
        /*00d8*/ 	.word	0xffffffff


	//   ....[5]....
        /*00dc*/ 	.word	0xffffffff


	//   ....[6]....
        /*00e0*/ 	.word	0xffffffff


	//----- nvinfo : EIATTR_COOP_GROUP_INSTR_OFFSETS
	.align		4
.L_42:
        /*00e4*/ 	.byte	0x04, 0x28
        /*00e6*/ 	.short	(.L_44 - .L_43)


	//   ....[0]....
.L_43:
        /*00e8*/ 	.word	0x00000470


	//   ....[1]....
        /*00ec*/ 	.word	0x00000690


	//   ....[2]....
        /*00f0*/ 	.word	0x000007e0


	//   ....[3]....
        /*00f4*/ 	.word	0x00001cb0


	//   ....[4]....
        /*00f8*/ 	.word	0x000022c0


	//   ....[5]....
        /*00fc*/ 	.word	0x00004570


	//   ....[6]....
        /*0100*/ 	.word	0x000047d0


	//----- nvinfo : EIATTR_VRC_CTA_INIT_COUNT
	.align		4
.L_44:
        /*0104*/ 	.byte	0x02, 0x4a
        /*0106*/ 	.byte	0x80
	.zero		1


	//----- nvinfo : EIATTR_MBARRIER_INSTR_OFFSETS
	.align		4
        /*0108*/ 	.byte	0x04, 0x39
        /*010a*/ 	.short	(.L_46 - .L_45)


	//   ....[0]....
.L_45:
        /*010c*/ 	.word	0x00000340
        /*0110*/ 	.word	0x000000ff
        /*0114*/ 	.word	0x00000000
        /*0118*/ 	.short	0x0100
        /*011a*/ 	.byte	0x07
	.zero		1


	//   ....[1]....
        /*011c*/ 	.word	0x00000350
        /*0120*/ 	.word	0x000000ff
        /*0124*/ 	.word	0x00000008
        /*0128*/ 	.short	0x0100
        /*012a*/ 	.byte	0x07
	.zero		1


	//   ....[2]....
        /*012c*/ 	.word	0x00000360
        /*0130*/ 	.word	0x000000ff
        /*0134*/ 	.word	0x00000010
        /*0138*/ 	.short	0x0100
        /*013a*/ 	.byte	0x07
	.zero		1


	//   ....[3]....
        /*013c*/ 	.word	0x00000370
        /*0140*/ 	.word	0x000000ff
        /*0144*/ 	.word	0x00000018
        /*0148*/ 	.short	0x0100
        /*014a*/ 	.byte	0x07
	.zero		1


	//   ....[4]....
        /*014c*/ 	.word	0x00000380
        /*0150*/ 	.word	0x000000ff
        /*0154*/ 	.word	0x00000020
        /*0158*/ 	.short	0x0100
        /*015a*/ 	.byte	0x07
	.zero		1


	//   ....[5]....
        /*015c*/ 	.word	0x00000390
        /*0160*/ 	.word	0x000000ff
        /*0164*/ 	.word	0x00000028
        /*0168*/ 	.short	0x0100
        /*016a*/ 	.byte	0x07
	.zero		1


	//   ....[6]....
        /*016c*/ 	.word	0x000003a0
        /*0170*/ 	.word	0x000000ff
        /*0174*/ 	.word	0x00000030
        /*0178*/ 	.short	0x0100
        /*017a*/ 	.byte	0x07
	.zero		1


	//   ....[7]....
        /*017c*/ 	.word	0x000003b0
        /*0180*/ 	.word	0x000000ff
        /*0184*/ 	.word	0x00000038
        /*0188*/ 	.short	0x0100
        /*018a*/ 	.byte	0x07
	.zero		1


	//   ....[8]....
        /*018c*/ 	.word	0x000003c0
        /*0190*/ 	.word	0x000000ff
        /*0194*/ 	.word	0x00000040
        /*0198*/ 	.short	0x0100
        /*019a*/ 	.byte	0x07
	.zero		1


	//   ....[9]....
        /*019c*/ 	.word	0x000003d0
        /*01a0*/ 	.word	0x000000ff
        /*01a4*/ 	.word	0x00000048
        /*01a8*/ 	.short	0x0100
        /*01aa*/ 	.byte	0x07
	.zero		1


	//   ....[10]....
        /*01ac*/ 	.word	0x000003e0
        /*01b0*/ 	.word	0x000000ff
        /*01b4*/ 	.word	0x00000050
        /*01b8*/ 	.short	0x0100
        /*01ba*/ 	.byte	0x07
	.zero		1


	//   ....[11]....
        /*01bc*/ 	.word	0x000003f0
        /*01c0*/ 	.word	0x000000ff
        /*01c4*/ 	.word	0x00000058
        /*01c8*/ 	.short	0x0100
        /*01ca*/ 	.byte	0x07
	.zero		1


	//   ....[12]....
        /*01cc*/ 	.word	0x00000400
        /*01d0*/ 	.word	0x000000ff
        /*01d4*/ 	.word	0x00000060
        /*01d8*/ 	.short	0x0100
        /*01da*/ 	.byte	0x07
	.zero		1


	//   ....[13]....
        /*01dc*/ 	.word	0x00000410
        /*01e0*/ 	.word	0x000000ff
        /*01e4*/ 	.word	0x00000068
        /*01e8*/ 	.short	0x0100
        /*01ea*/ 	.byte	0x07
	.zero		1


	//   ....[14]....
        /*01ec*/ 	.word	0x00000600
        /*01f0*/ 	.word	0x000000ff
        /*01f4*/ 	.word	0x00000070
        /*01f8*/ 	.short	0x0100
        /*01fa*/ 	.byte	0x07
	.zero		1


	//   ....[15]....
        /*01fc*/ 	.word	0x00000610
        /*0200*/ 	.word	0x000000ff
        /*0204*/ 	.word	0x00000078
        /*0208*/ 	.short	0x0100
        /*020a*/ 	.byte	0x07
	.zero		1


	//   ....[16]....
        /*020c*/ 	.word	0x00000620
        /*0210*/ 	.word	0x000000ff
        /*0214*/ 	.word	0x00000080
        /*0218*/ 	.short	0x0100
        /*021a*/ 	.byte	0x07
	.zero		1


	//   ....[17]....
        /*021c*/ 	.word	0x00000630
        /*0220*/ 	.word	0x000000ff
        /*0224*/ 	.word	0x00000088
        /*0228*/ 	.short	0x0100
        /*022a*/ 	.byte	0x07
	.zero		1


	//   ....[18]....
        /*022c*/ 	.word	0x00000780
        /*0230*/ 	.word	0x000000ff
        /*0234*/ 	.word	0x00000090
        /*0238*/ 	.short	0x0100
        /*023a*/ 	.byte	0x05
	.zero		1


	//   ....[19]....
        /*023c*/ 	.word	0x00000c10
        /*0240*/ 	.word	0x000000ff
        /*0244*/ 	.word	0x00000038
        /*0248*/ 	.short	0x010a
        /*024a*/ 	.byte	0x06
	.zero		1


	//   ....[20]....
        /*024c*/ 	.word	0x00000d60
        /*0250*/ 	.word	0x000000ff
        /*0254*/ 	.word	0x00000038
        /*0258*/ 	.short	0x010a
        /*025a*/ 	.byte	0x09
	.zero		1


	//   ....[21]....
        /*025c*/ 	.word	0x00000f40
        /*0260*/ 	.word	0x000000ff
        /*0264*/ 	.word	0x00000038
        /*0268*/ 	.short	0x010a
        /*026a*/ 	.byte	0x24
	.zero		1


	//   ....[22]....
        /*026c*/ 	.word	0x00001310
        /*0270*/ 	.word	0x000000ff
        /*0274*/ 	.word	0x00000038
        /*0278*/ 	.short	0x010a
        /*027a*/ 	.byte	0x04
	.zero		1


	//   ....[23]....
        /*027c*/ 	.word	0x00001780
        /*0280*/ 	.word	0x000000ff
        /*0284*/ 	.word	0x00000000
        /*0288*/ 	.short	0x010a
        /*028a*/ 	.byte	0x0a
	.zero		1


	//   ....[24]....
        /*028c*/ 	.word	0x00001790
        /*0290*/ 	.word	0x000000ff
        /*0294*/ 	.word	0x00000080
        /*0298*/ 	.short	0x010a
        /*029a*/ 	.byte	0x06
	.zero		1


	//   ....[25]....
        /*029c*/ 	.word	0x00001920
        /*02a0*/ 	.word	0x000000ff
        /*02a4*/ 	.word	0x00000000
        /*02a8*/ 	.short	0x010a
        /*02aa*/ 	.byte	0x05
	.zero		1


	//   ....[26]....
        /*02ac*/ 	.word	0x00001a90
        /*02b0*/ 	.word	0x000000ff
        /*02b4*/ 	.word	0x00000000
        /*02b8*/ 	.short	0x010a
        /*02ba*/ 	.byte	0x0a
	.zero		1


	//   ....[27]....
        /*02bc*/ 	.word	0x00001c30
        /*02c0*/ 	.word	0x00000000
        /*02c4*/ 	.word	0x00000080
        /*02c8*/ 	.short	0x010a
        /*02ca*/ 	.byte	0xff
	.zero		1


	//   ....[28]....
        /*02cc*/ 	.word	0x00001f30
        /*02d0*/ 	.word	0x00000000
        /*02d4*/ 	.word	0x00000000
        /*02d8*/ 	.short	0x010a
        /*02da*/ 	.byte	0xff
	.zero		1


	//   ....[29]....
        /*02dc*/ 	.word	0x00001f50
        /*02e0*/ 	.word	0x00000000
        /*02e4*/ 	.word	0x00000000
        /*02e8*/ 	.short	0x010a
        /*02ea*/ 	.byte	0xff
	.zero		1


	//   ....[30]....
        /*02ec*/ 	.word	0x00002130
        /*02f0*/ 	.word	0x00000008
        /*02f4*/ 	.word	0x00000000
        /*02f8*/ 	.short	0x010a
        /*02fa*/ 	.byte	0xff
	.zero		1


	//   ....[31]....
        /*02fc*/ 	.word	0x00002150
        /*0300*/ 	.word	0x00000008
        /*0304*/ 	.word	0x00000000
        /*0308*/ 	.short	0x010a
        /*030a*/ 	.byte	0xff
	.zero		1


	//   ....[32]....
        /*030c*/ 	.word	0x00002240
        /*0310*/ 	.word	0x00000008
        /*0314*/ 	.word	0x00000000
        /*0318*/ 	.short	0x0101
        /*031a*/ 	.byte	0xff
	.zero		1


	//   ....[33]....
        /*031c*/ 	.word	0x000028c0
        /*0320*/ 	.word	0x000000ff
        /*0324*/ 	.word	0x00000070
        /*0328*/ 	.short	0x010a
        /*032a*/ 	.byte	0x1a
	.zero		1


	//   ....[34]....
        /*032c*/ 	.word	0x00004230
        /*0330*/ 	.word	0x000000ff
        /*0334*/ 	.word	0x00000000
        /*0338*/ 	.short	0x0101
        /*033a*/ 	.byte	0x1a
	.zero		1


	//   ....[35]....
        /*033c*/ 	.word	0x00004540
        /*0340*/ 	.word	0x00000005
        /*0344*/ 	.word	0x00000000
        /*0348*/ 	.short	0x0101
        /*034a*/ 	.byte	0xff
	.zero		1


	//   ....[36]....
        /*034c*/ 	.word	0x00004550
        /*0350*/ 	.word	0x00000002
        /*0354*/ 	.word	0x00000090
        /*0358*/ 	.short	0x010a
        /*035a*/ 	.byte	0xff
	.zero		1


	//   ....[37]....
        /*035c*/ 	.word	0x00004830
        /*0360*/ 	.word	0x00000000
        /*0364*/ 	.word	0x00000038
        /*0368*/ 	.short	0x010a
        /*036a*/ 	.byte	0xff
	.zero		1


	//   ....[38]....
        /*036c*/ 	.word	0x000048b0
        /*0370*/ 	.word	0x00000000
        /*0374*/ 	.word	0x00000038
        /*0378*/ 	.short	0x010a
        /*037a*/ 	.byte	0xff
	.zero		1


	//   ....[39]....
        /*037c*/ 	.word	0x00004920
        /*0380*/ 	.word	0x00000000
        /*0384*/ 	.word	0x00000080
        /*0388*/ 	.short	0x010a
        /*038a*/ 	.byte	0xff
	.zero		1


	//   ....[40]....
        /*038c*/ 	.word	0x000049a0
        /*0390*/ 	.word	0x00000000
        /*0394*/ 	.word	0x00000000
        /*0398*/ 	.short	0x010a
        /*039a*/ 	.byte	0xff
	.zero		1


	//   ....[41]....
        /*039c*/ 	.word	0x00004a00
        /*03a0*/ 	.word	0x00000000
        /*03a4*/ 	.word	0x00000080
        /*03a8*/ 	.short	0x010a
        /*03aa*/ 	.byte	0xff
	.zero		1


	//   ....[42]....
        /*03ac*/ 	.word	0x00004a60
        /*03b0*/ 	.word	0x00000000
        /*03b4*/ 	.word	0x00000000
        /*03b8*/ 	.short	0x010a
        /*03ba*/ 	.byte	0xff
	.zero		1


	//   ....[43]....
        /*03bc*/ 	.word	0x00004ac0
        /*03c0*/ 	.word	0x00000008
        /*03c4*/ 	.word	0x00000000
        /*03c8*/ 	.short	0x010a
        /*03ca*/ 	.byte	0xff
	.zero		1


	//   ....[44]....
        /*03cc*/ 	.word	0x00004b30
        /*03d0*/ 	.word	0x00000004
        /*03d4*/ 	.word	0x00000070
        /*03d8*/ 	.short	0x010a
        /*03da*/ 	.byte	0xff
	.zero		1


	//   ....[45]....
        /*03dc*/ 	.word	0x00004b80
        /*03e0*/ 	.word	0x00000002
        /*03e4*/ 	.word	0x00000090
        /*03e8*/ 	.short	0x010a
        /*03ea*/ 	.byte	0xff
	.zero		1


	//----- nvinfo : EIATTR_NUM_MBARRIERS
	.align		4
.L_46:
        /*03ec*/ 	.byte	0x03, 0x38
        /*03ee*/ 	.short	0x0013


	//----- nvinfo : EIATTR_EXIT_INSTR_OFFSETS
	.align		4
        /*03f0*/ 	.byte	0x04, 0x1c
        /*03f2*/ 	.short	(.L_48 - .L_47)


	//   ....[0]....
.L_47:
        /*03f4*/ 	.word	0x00001c70


	//   ....[1]....
        /*03f8*/ 	.word	0x000047f0


	//----- nvinfo : EIATTR_REQNTID
	.align		4
.L_48:
        /*03fc*/ 	.byte	0x04, 0x10
        /*03fe*/ 	.short	(.L_50 - .L_49)
.L_49:
        /*0400*/ 	.word	0x000000c0
        /*0404*/ 	.word	0x00000001
        /*0408*/ 	.word	0x00000001


	//----- nvinfo : EIATTR_CRS_STACK_SIZE
	.align		4
.L_50:
        /*040c*/ 	.byte	0x04, 0x1e
        /*040e*/ 	.short	(.L_52 - .L_51)
.L_51:
        /*0410*/ 	.word	0x00000000


	//----- nvinfo : EIATTR_CBANK_PARAM_SIZE
	.align		4
.L_52:
        /*0414*/ 	.byte	0x03, 0x19
        /*0416*/ 	.short	0x0268


	//----- nvinfo : EIATTR_PARAM_CBANK
	.align		4
        /*0418*/ 	.byte	0x04, 0x0a
        /*041a*/ 	.short	(.L_54 - .L_53)
	.align		4
.L_53:
        /*041c*/ 	.word	index@(.nv.constant0.kernel_cutlass_kernel_cudnngemm_swigludense_gemm_persistent_swigluPersistentDenseGemmKernel_object_at__TiledMMA_ThrLayoutVMNK21111000_PermutationMNK____MMAAtom_ThrID21_ShapeMNK25612832_TV_0)
        /*0420*/ 	.short	0x0380
        /*0422*/ 	.short	0x0268


	//----- nvinfo : EIATTR_SW_WAR
	.align		4
.L_54:
        /*0424*/ 	.byte	0x04, 0x36
        /*0426*/ 	.short	(.L_56 - .L_55)
.L_55:
        /*0428*/ 	.word	0x00000008
.L_56:


//--------------------- .nv.compat                --------------------------
	.section	.nv.compat,"",@"SHT_CUDA_COMPAT_INFO"
	.align	4
        /*0000*/ 	.byte	0x02, 0x02, 0x02, 0x00, 0x02, 0x05, 0x05, 0x00, 0x02, 0x03, 0x01, 0x00, 0x02, 0x06, 0x01, 0x00


//--------------------- .nv.callgraph             --------------------------
	.section	.nv.callgraph,"",@"SHT_CUDA_CALLGRAPH"
	.align	4
	.sectionentsize	8
	.align		4
        /*0000*/ 	.word	0x00000000
	.align		4
        /*0004*/ 	.word	0xffffffff
	.align		4
        /*0008*/ 	.word	0x00000000
	.align		4
        /*000c*/ 	.word	0xfffffffe
	.align		4
        /*0010*/ 	.word	0x00000000
	.align		4
        /*0014*/ 	.word	0xfffffffd
	.align		4
        /*0018*/ 	.word	0x00000000
	.align		4
        /*001c*/ 	.word	0xfffffffc


//--------------------- .text.kernel_cutlass_kernel_cudnngemm_swigludense_gemm_persistent_swigluPersistentDenseGemmKernel_object_at__TiledMMA_ThrLayoutVMNK21111000_PermutationMNK____MMAAtom_ThrID21_ShapeMNK25612832_TV_0 --------------------------
	.section	.text.kernel_cutlass_kernel_cudnngemm_swigludense_gemm_persistent_swigluPersistentDenseGemmKernel_object_at__TiledMMA_ThrLayoutVMNK21111000_PermutationMNK____MMAAtom_ThrID21_ShapeMNK25612832_TV_0,"ax",@progbits
	.align	128
        .global         kernel_cutlass_kernel_cudnngemm_swigludense_gemm_persistent_swigluPersistentDenseGemmKernel_object_at__TiledMMA_ThrLayoutVMNK21111000_PermutationMNK____MMAAtom_ThrID21_ShapeMNK25612832_TV_0
        .type           kernel_cutlass_kernel_cudnngemm_swigludense_gemm_persistent_swigluPersistentDenseGemmKernel_object_at__TiledMMA_ThrLayoutVMNK21111000_PermutationMNK____MMAAtom_ThrID21_ShapeMNK25612832_TV_0,@function
        .size           kernel_cutlass_kernel_cudnngemm_swigludense_gemm_persistent_swigluPersistentDenseGemmKernel_object_at__TiledMMA_ThrLayoutVMNK21111000_PermutationMNK____MMAAtom_ThrID21_ShapeMNK25612832_TV_0,(.L_x_71 - kernel_cutlass_kernel_cudnngemm_swigludense_gemm_persistent_swigluPersistentDenseGemmKernel_object_at__TiledMMA_ThrLayoutVMNK21111000_PermutationMNK____MMAAtom_ThrID21_ShapeMNK25612832_TV_0)
        .other          kernel_cutlass_kernel_cudnngemm_swigludense_gemm_persistent_swigluPersistentDenseGemmKernel_object_at__TiledMMA_ThrLayoutVMNK21111000_PermutationMNK____MMAAtom_ThrID21_ShapeMNK25612832_TV_0,@"STO_CUDA_ENTRY STV_DEFAULT"
kernel_cutlass_kernel_cudnngemm_swigludense_gemm_persistent_swigluPersistentDenseGemmKernel_object_at__TiledMMA_ThrLayoutVMNK21111000_PermutationMNK____MMAAtom_ThrID21_ShapeMNK25612832_TV_0:
.text.kernel_cutlass_kernel_cudnngemm_swigludense_gemm_persistent_swigluPersistentDenseGemmKernel_object_at__TiledMMA_ThrLayoutVMNK21111000_PermutationMNK____MMAAtom_ThrID21_ShapeMNK25612832_TV_0:
[----:B------:R-:W1:Y:S01]  /*0000*/  LDC R1, c[0x0][0x37c] ;  /* 0x0000df00ff017b82 */ /* 0x000e620000000800 */
[----:B------:R-:W2:Y:S07]  /*0010*/  S2R R4, SR_TID.X ;  /* 0x0000000000047919 */ /* 0x000eae0000002100 */
[----:B------:R-:W3:Y:S01]  /*0020*/  S2UR UR6, SR_CgaCtaId ;  /* 0x00000000000679c3 */ /* 0x000ee20000008800 */
[----:B------:R-:W4:Y:S01]  /*0030*/  LDCU UR5, c[0x0][0x36c] ;  /* 0x00006d80ff0577ac */ /* 0x000f220008000800 */
[----:B------:R-:W5:Y:S06]  /*0040*/  LDCU.U8 UR9, c[0x0][0x382] ;  /* 0x00007040ff0977ac */ /* 0x000f6c0008000000 */
[----:B------:R-:W2:Y:S01]  /*0050*/  S2UR UR21, SR_CTAID.X ;  /* 0x00000000001579c3 */ /* 0x000ea20000002500 */
[----:B------:R-:W2:Y:S01]  /*0060*/  LDCU.U8 UR8, c[0x0][0x381] ;  /* 0x00007020ff0877ac */ /* 0x000ea20008000000 */
[----:B----4-:R-:W-:-:S02]  /*0070*/  UISETP.EQ.U32.AND UP2, UPT, UR5, 0x1, UPT ;  /* 0x000000010500788c */ /* 0x010fc4000bf42070 */
[----:B-----5:R-:W-:Y:S02]  /*0080*/  ULOP3.LUT UR9, UR9, 0x1, URZ, 0xc0, !UPT ;  /* 0x0000000109097892 */ /* 0x020fe4000f8ec0ff */
[----:B---3--:R-:W-:Y:S02]  /*0090*/  ULEA.HI UR7, UR6, UR6, URZ, 0x1 ;  /* 0x0000000606077291 */ /* 0x008fe4000f8f08ff */
[----:B--2---:R-:W-:Y:S02]  /*00a0*/  ULOP3.LUT UR8, UR8, 0x1, URZ, 0xc0, !UPT ;  /* 0x0000000108087892 */ /* 0x004fe4000f8ec0ff */
[----:B------:R-:W-:Y:S01]  /*00b0*/  USHF.R.S32.HI UR4, URZ, 0x1, UR7 ;  /* 0x00000001ff047899 */ /* 0x000fe20008011407 */
[----:B------:R-:W-:Y:S01]  /*00c0*/  SHF.R.U32.HI R0, RZ, 0x5, R4 ;  /* 0x00000005ff007819 */ /* 0x000fe20000011604 */
[----:B------:R-:W-:Y:S02]  /*00d0*/  ULOP3.LUT UR13, UR7, 0xfffffffe, URZ, 0xc0, !UPT ;  /* 0xfffffffe070d7892 */ /* 0x000fe4000f8ec0ff */
[----:B------:R-:W-:Y:S01]  /*00e0*/  ULEA.HI UR5, UR7, UR4, URZ, 0x1 ;  /* 0x0000000407057291 */ /* 0x000fe2000f8f08ff */
[----:B------:R-:W-:Y:S01]  /*00f0*/  R2UR UR23, R0 ;  /* 0x00000000001772ca */ /* 0x000fe200000e0000 */
[----:B------:R-:W-:-:S02]  /*0100*/  ULOP3.LUT UR14, UR21, 0x1, URZ, 0xc0, !UPT ;  /* 0x00000001150e7892 */ /* 0x000fc4000f8ec0ff */
[----:B------:R-:W-:Y:S02]  /*0110*/  ULOP3.LUT UR5, UR5, 0xfffffffe, URZ, 0xc0, !UPT ;  /* 0xfffffffe05057892 */ /* 0x000fe4000f8ec0ff */
[----:B------:R-:W-:Y:S02]  /*0120*/  UISETP.NE.U32.AND UP6, UPT, UR9, 0x1, UPT ;  /* 0x000000010900788c */ /* 0x000fe4000bfc5070 */
[----:B------:R-:W-:Y:S02]  /*0130*/  UIADD3 UR33, UPT, UPT, UR4, -UR5, URZ ;  /* 0x8000000504217290 */ /* 0x000fe4000fffe0ff */
[----:B------:R-:W-:Y:S02]  /*0140*/  UISETP.NE.U32.AND UP5, UPT, UR8, 0x1, UPT ;  /* 0x000000010800788c */ /* 0x000fe4000bfa5070 */
[----:B------:R-:W-:Y:S02]  /*0150*/  UIADD3 UR13, UPT, UPT, -UR13, UR6, URZ ;  /* 0x000000060d0d7290 */ /* 0x000fe4000fffe1ff */
[----:B------:R-:W-:-:S02]  /*0160*/  UISETP.NE.AND UP4, UPT, UR23, 0x5, UPT ;  /* 0x000000051700788c */ /* 0x000fc4000bf85270 */
[----:B------:R-:W-:Y:S02]  /*0170*/  UISETP.NE.AND UP3, UPT, UR23, URZ, UPT ;  /* 0x000000ff1700728c */ /* 0x000fe4000bf65270 */
[----:B------:R-:W-:-:S05]  /*0180*/  UIADD3 UR26, UPT, UPT, UR33, UR33, URZ ;  /* 0x00000021211a7290 */ /* 0x000fca000fffe0ff */
[----:B-1----:R-:W-:Y:S07]  /*0190*/  BRA.U UP4, `(.L_x_0) ;  /* 0x0000000104387547 */ /* 0x002fee000b800000 */
[----:B------:R-:W1:Y:S02]  /*01a0*/  LDCU.64 UR8, c[0x0][0x348] ;  /* 0x00006900ff0877ac */ /* 0x000e640008000a00 */
[----:B-1----:R-:W-:Y:S02]  /*01b0*/  UIADD3 UR18, UP1, UPT, UR8, 0x40, URZ ;  /* 0x0000004008127890 */ /* 0x002fe4000ff3e0ff */
[----:B------:R-:W-:Y:S02]  /*01c0*/  UIADD3 UR16, UP0, UPT, UR8, 0xc0, URZ ;  /* 0x000000c008107890 */ /* 0x000fe4000ff1e0ff */
[----:B------:R-:W-:Y:S02]  /*01d0*/  UIADD3.X UR19, UPT, UPT, URZ, UR9, URZ, UP1, !UPT ;  /* 0x00000009ff137290 */ /* 0x000fe40008ffe4ff */
[----:B------:R-:W-:Y:S02]  /*01e0*/  UIADD3 UR10, UP1, UPT, UR8, 0x140, URZ ;  /* 0x00000140080a7890 */ /* 0x000fe4000ff3e0ff */
[----:B------:R-:W-:-:S02]  /*01f0*/  UIADD3.X UR17, UPT, UPT, URZ, UR9, URZ, UP0, !UPT ;  /* 0x00000009ff117290 */ /* 0x000fc400087fe4ff */
[----:B------:R-:W-:Y:S02]  /*0200*/  UIADD3 UR8, UP0, UPT, UR8, 0x1c0, URZ ;  /* 0x000001c008087890 */ /* 0x000fe4000ff1e0ff */
[----:B------:R-:W-:Y:S01]  /*0210*/  UIADD3.X UR11, UPT, UPT, URZ, UR9, URZ, UP1, !UPT ;  /* 0x00000009ff0b7290 */ /* 0x000fe20008ffe4ff */
[----:B------:R1:W-:Y:S01]  /*0220*/  UTMACCTL.PF [UR18] ;  /* 0x00000000120079b9 */ /* 0x0003e20008040000 */
[----:B------:R-:W-:-:S03]  /*0230*/  UIADD3.X UR9, UPT, UPT, URZ, UR9, URZ, UP0, !UPT ;  /* 0x00000009ff097290 */ /* 0x000fc600087fe4ff */
[----:B------:R1:W-:Y:S04]  /*0240*/  UTMACCTL.PF [UR16] ;  /* 0x00000000100079b9 */ /* 0x0003e80008040000 */
[----:B------:R1:W-:Y:S02]  /*0250*/  UTMACCTL.PF [UR10] ;  /* 0x000000000a0079b9 */ /* 0x0003e40008040000 */
[----:B------:R1:W-:Y:S02]  /*0260*/  UTMACCTL.PF [UR8] ;  /* 0x00000000080079b9 */ /* 0x0003e40008040000 */
[----:B-1----:R-:W-:Y:S01]  /*0270*/  NOP ;  /* 0x0000000000007918 */ /* 0x002fe20000000000 */
.L_x_0:
[----:B------:R-:W-:Y:S05]  /*0280*/  BRA.U UP3, `(.L_x_1) ;  /* 0x0000000103687547 */ /* 0x000fea000b800000 */
[----:B------:R-:W-:Y:S01]  /*0290*/  UMOV UR7, 0x400 ;  /* 0x0000040000077882 */ /* 0x000fe20000000000 */
[----:B------:R-:W-:Y:S01]  /*02a0*/  UMOV UR8, 0x1 ;  /* 0x0000000100087882 */ /* 0x000fe20000000000 */
[----:B------:R-:W-:Y:S02]  /*02b0*/  ULEA UR7, UR6, UR7, 0x18 ;  /* 0x0000000706077291 */ /* 0x000fe4000f8ec0ff */
[----:B------:R-:W-:-:S04]  /*02c0*/  UIADD3 UR8, UPT, UPT, -UR8, 0x100000, URZ ;  /* 0x0010000008087890 */ /* 0x000fc8000fffe1ff */
[----:B------:R-:W-:Y:S02]  /*02d0*/  USHF.L.U32 UR9, UR8, 0xb, URZ ;  /* 0x0000000b08097899 */ /* 0x000fe400080006ff */
[----:B------:R-:W-:Y:S01]  /*02e0*/  USHF.L.U32 UR8, UR8, 0x1, URZ ;  /* 0x0000000108087899 */ /* 0x000fe200080006ff */
[----:B------:R-:W-:Y:S02]  /*02f0*/  UMOV UR5, 0x2 ;  /* 0x0000000200057882 */ /* 0x000fe40000000000 */
[----:B------:R-:W-:-:S04]  /*0300*/  UIADD3 UR10, UPT, UPT, -UR5, 0x100000, URZ ;  /* 0x00100000050a7890 */ /* 0x000fc8000fffe1ff */
[----:B------:R-:W-:Y:S02]  /*0310*/  USHF.L.U32 UR11, UR10, 0xb, URZ ;  /* 0x0000000b0a0b7899 */ /* 0x000fe400080006ff */
[----:B------:R-:W-:Y:S01]  /*0320*/  USHF.L.U32 UR10, UR10, 0x1, URZ ;  /* 0x000000010a0a7899 */ /* 0x000fe200080006ff */
[----:B------:R-:W1:Y:S02]  /*0330*/  FENCE.VIEW.ASYNC.S ;  /* 0x00000000000073c6 */ /* 0x000e640000000000 */
[----:B-1----:R1:W2:Y:S01]  /*0340*/  SYNCS.EXCH.64 URZ, [UR7], UR8 ;  /* 0x0000000807ff75b2 */ /* 0x0022a20008000100 */
[----:B------:R1:W3:Y:S01]  /*0350*/  SYNCS.EXCH.64 URZ, [UR7+0x8], UR8 ;  /* 0x0000080807ff75b2 */ /* 0x0002e20008000100 */
[----:B------:R1:W4:Y:S01]  /*0360*/  SYNCS.EXCH.64 URZ, [UR7+0x10], UR8 ;  /* 0x0000100807ff75b2 */ /* 0x0003220008000100 */
[----:B------:R1:W5:Y:S01]  /*0370*/  SYNCS.EXCH.64 URZ, [UR7+0x18], UR8 ;  /* 0x0000180807ff75b2 */ /* 0x0003620008000100 */
[----:B------:R1:W1:Y:S01]  /*0380*/  SYNCS.EXCH.64 URZ, [UR7+0x20], UR8 ;  /* 0x0000200807ff75b2 */ /* 0x0002620008000100 */
[----:B------:R1:W1:Y:S01]  /*0390*/  SYNCS.EXCH.64 URZ, [UR7+0x28], UR8 ;  /* 0x0000280807ff75b2 */ /* 0x0002620008000100 */
[----:B------:R1:W1:Y:S03]  /*03a0*/  SYNCS.EXCH.64 URZ, [UR7+0x30], UR8 ;  /* 0x0000300807ff75b2 */ /* 0x0002660008000100 */
[----:B------:R1:W1:Y:S01]  /*03b0*/  SYNCS.EXCH.64 URZ, [UR7+0x38], UR10 ;  /* 0x0000380a07ff75b2 */ /* 0x0002620008000100 */
[----:B------:R1:W1:Y:S01]  /*03c0*/  SYNCS.EXCH.64 URZ, [UR7+0x40], UR10 ;  /* 0x0000400a07ff75b2 */ /* 0x0002620008000100 */
[----:B------:R1:W1:Y:S01]  /*03d0*/  SYNCS.EXCH.64 URZ, [UR7+0x48], UR10 ;  /* 0x0000480a07ff75b2 */ /* 0x0002620008000100 */
[----:B------:R1:W1:Y:S01]  /*03e0*/  SYNCS.EXCH.64 URZ, [UR7+0x50], UR10 ;  /* 0x0000500a07ff75b2 */ /* 0x0002620008000100 */
[----:B------:R1:W1:Y:S01]  /*03f0*/  SYNCS.EXCH.64 URZ, [UR7+0x58], UR10 ;  /* 0x0000580a07ff75b2 */ /* 0x0002620008000100 */
[----:B------:R1:W1:Y:S01]  /*0400*/  SYNCS.EXCH.64 URZ, [UR7+0x60], UR10 ;  /* 0x0000600a07ff75b2 */ /* 0x0002620008000100 */
[----:B------:R1:W1:Y:S01]  /*0410*/  SYNCS.EXCH.64 URZ, [UR7+0x68], UR10 ;  /* 0x0000680a07ff75b2 */ /* 0x0002620008000100 */
[----:B------:R-:W-:Y:S01]  /*0420*/  NOP ;  /* 0x0000000000007918 */ /* 0x000fe20000000000 */
.L_x_1:
[----:B------:R-:W-:Y:S01]  /*0430*/  NOP ;  /* 0x0000000000007918 */ /* 0x000fe20000000000 */
[----:B------:R-:W-:Y:S05]  /*0440*/  BRA.U !UP2, `(.L_x_2) ;  /* 0x000000010a087547 */ /* 0x000fea000b800000 */
[----:B-12345:R-:W-:Y:S01]  /*0450*/  UCGABAR_ARV ;  /* 0x00000000000079c7 */ /* 0x03efe20008000000 */
[----:B------:R-:W-:Y:S05]  /*0460*/  BRA `(.L_x_3) ;  /* 0x0000000000047947 */ /* 0x000fea0003800000 */
.L_x_2:
[----:B-12345:R-:W-:Y:S01]  /*0470*/  NOP ;  /* 0x0000000000007918 */ /* 0x03efe20000000000 */
.L_x_3:
[----:B------:R-:W-:Y:S05]  /*0480*/  BRA.U !UP2, `(.L_x_4) ;  /* 0x000000010a0c7547 */ /* 0x000fea000b800000 */
[----:B------:R-:W-:Y:S01]  /*0490*/  UCGABAR_WAIT ;  /* 0x0000000000007dc7 */ /* 0x000fe20008000000 */
[----:B------:R-:W-:Y:S01]  /*04a0*/  CCTL.IVALL ;  /* 0x00000000ff00798f */ /* 0x000fe20002000000 */
[----:B------:R-:W-:Y:S05]  /*04b0*/  BRA `(.L_x_5) ;  /* 0x0000000000047947 */ /* 0x000fea0003800000 */
.L_x_4:
[----:B------:R-:W-:Y:S06]  /*04c0*/  BAR.SYNC.DEFER_BLOCKING 0x0 ;  /* 0x0000000000007b1d */ /* 0x000fec0000010000 */
.L_x_5:
[----:B------:R-:W-:Y:S01]  /*04d0*/  UIADD3 UR5, UPT, UPT, UR4, UR4, URZ ;  /* 0x0000000404057290 */ /* 0x000fe2000fffe0ff */
[----:B------:R-:W-:Y:S01]  /*04e0*/  UMOV UR24, 0x3 ;  /* 0x0000000300187882 */ /* 0x000fe20000000000 */
[----:B------:R-:W-:Y:S02]  /*04f0*/  UIADD3 UR12, UPT, UPT, UR4, -0x1, URZ ;  /* 0xffffffff040c7890 */ /* 0x000fe4000fffe0ff */
[----:B------:R-:W-:Y:S02]  /*0500*/  UISETP.NE.AND UP0, UPT, UR6, UR5, UPT ;  /* 0x000000050600728c */ /* 0x000fe4000bf05270 */
[----:B------:R-:W-:Y:S02]  /*0510*/  USHF.L.U32 UR24, UR24, UR26, URZ ;  /* 0x0000001a18187299 */ /* 0x000fe400080006ff */
[----:B------:R-:W-:-:S11]  /*0520*/  UISETP.LT.AND UP0, UPT, UR6, URZ, UP0 ;  /* 0x000000ff0600728c */ /* 0x000fd60008701270 */
[----:B------:R-:W-:Y:S01]  /*0530*/  @!UP0 UIADD3 UR12, UPT, UPT, UR4, URZ, URZ ;  /* 0x000000ff040c8290 */ /* 0x000fe2000fffe0ff */
[----:B------:R-:W-:Y:S11]  /*0540*/  BRA.U UP3, `(.L_x_6) ;  /* 0x0000000103407547 */ /* 0x000ff6000b800000 */
[----:B------:R-:W-:Y:S01]  /*0550*/  UMOV UR7, 0x400 ;  /* 0x0000040000077882 */ /* 0x000fe20000000000 */
[----:B------:R-:W-:Y:S01]  /*0560*/  UMOV UR5, 0x1 ;  /* 0x0000000100057882 */ /* 0x000fe20000000000 */
[----:B------:R-:W-:Y:S01]  /*0570*/  UMOV UR4, 0x8 ;  /* 0x0000000800047882 */ /* 0x000fe20000000000 */
[----:B------:R-:W-:Y:S02]  /*0580*/  ULEA UR7, UR6, UR7, 0x18 ;  /* 0x0000000706077291 */ /* 0x000fe4000f8ec0ff */
[----:B------:R-:W-:-:S04]  /*0590*/  UIADD3 UR8, UPT, UPT, -UR5, 0x100000, URZ ;  /* 0x0010000005087890 */ /* 0x000fc8000fffe1ff */
[----:B------:R-:W-:Y:S02]  /*05a0*/  USHF.L.U32 UR9, UR8, 0xb, URZ ;  /* 0x0000000b08097899 */ /* 0x000fe400080006ff */
[----:B------:R-:W-:Y:S02]  /*05b0*/  USHF.L.U32 UR8, UR8, 0x1, URZ ;  /* 0x0000000108087899 */ /* 0x000fe400080006ff */
[----:B------:R-:W-:-:S04]  /*05c0*/  UIADD3 UR4, UPT, UPT, -UR4, 0x100000, URZ ;  /* 0x0010000004047890 */ /* 0x000fc8000fffe1ff */
[----:B------:R-:W-:Y:S02]  /*05d0*/  USHF.L.U32 UR5, UR4, 0xb, URZ ;  /* 0x0000000b04057899 */ /* 0x000fe400080006ff */
[----:B------:R-:W-:Y:S01]  /*05e0*/  USHF.L.U32 UR4, UR4, 0x1, URZ ;  /* 0x0000000104047899 */ /* 0x000fe200080006ff */
[----:B------:R-:W1:Y:S03]  /*05f0*/  FENCE.VIEW.ASYNC.S ;  /* 0x00000000000073c6 */ /* 0x000e660000000000 */
[----:B-1----:R1:W2:Y:S01]  /*0600*/  SYNCS.EXCH.64 URZ, [UR7+0x70], UR8 ;  /* 0x0000700807ff75b2 */ /* 0x0022a20008000100 */
[----:B------:R1:W3:Y:S07]  /*0610*/  SYNCS.EXCH.64 URZ, [UR7+0x78], UR8 ;  /* 0x0000780807ff75b2 */ /* 0x0002ee0008000100 */
[----:B------:R1:W4:Y:S01]  /*0620*/  SYNCS.EXCH.64 URZ, [UR7+0x80], UR4 ;  /* 0x0000800407ff75b2 */ /* 0x0003220008000100 */
[----:B------:R1:W5:Y:S01]  /*0630*/  SYNCS.EXCH.64 URZ, [UR7+0x88], UR4 ;  /* 0x0000880407ff75b2 */ /* 0x0003620008000100 */
[----:B------:R-:W-:Y:S01]  /*0640*/  NOP ;  /* 0x0000000000007918 */ /* 0x000fe20000000000 */
.L_x_6:
[----:B------:R-:W-:Y:S01]  /*0650*/  NOP ;  /* 0x0000000000007918 */ /* 0x000fe20000000000 */
[----:B------:R-:W-:Y:S05]  /*0660*/  BRA.U !UP2, `(.L_x_7) ;  /* 0x000000010a087547 */ /* 0x000fea000b800000 */
[----:B--2345:R-:W-:Y:S01]  /*0670*/  UCGABAR_ARV ;  /* 0x00000000000079c7 */ /* 0x03cfe20008000000 */
[----:B------:R-:W-:Y:S05]  /*0680*/  BRA `(.L_x_8) ;  /* 0x0000000000047947 */ /* 0x000fea0003800000 */
.L_x_7:
[----:B--2345:R-:W-:Y:S01]  /*0690*/  NOP ;  /* 0x0000000000007918 */ /* 0x03cfe20000000000 */
.L_x_8:
[----:B------:R-:W-:Y:S05]  /*06a0*/  BRA.U !UP2, `(.L_x_9) ;  /* 0x000000010a0c7547 */ /* 0x000fea000b800000 */
[----:B------:R-:W-:Y:S01]  /*06b0*/  UCGABAR_WAIT ;  /* 0x0000000000007dc7 */ /* 0x000fe20008000000 */
[----:B------:R-:W-:Y:S01]  /*06c0*/  CCTL.IVALL ;  /* 0x00000000ff00798f */ /* 0x000fe20002000000 */
[----:B------:R-:W-:Y:S05]  /*06d0*/  BRA `(.L_x_10) ;  /* 0x0000000000047947 */ /* 0x000fea0003800000 */
.L_x_9:
[----:B------:R-:W-:Y:S06]  /*06e0*/  BAR.SYNC.DEFER_BLOCKING 0x0 ;  /* 0x0000000000007b1d */ /* 0x000fec0000010000 */
.L_x_10:
[----:B------:R-:W-:Y:S05]  /*06f0*/  BRA.U UP4, `(.L_x_11) ;  /* 0x0000000104287547 */ /* 0x000fea000b800000 */
[----:B-1----:R-:W-:Y:S01]  /*0700*/  UMOV UR5, 0x400 ;  /* 0x0000040000057882 */ /* 0x002fe20000000000 */
[----:B------:R-:W-:Y:S01]  /*0710*/  UMOV UR4, 0x20 ;  /* 0x0000002000047882 */ /* 0x000fe20000000000 */
[----:B------:R-:W-:Y:S02]  /*0720*/  ULEA UR5, UR6, UR5, 0x18 ;  /* 0x0000000506057291 */ /* 0x000fe4000f8ec0ff */
[----:B------:R-:W-:-:S04]  /*0730*/  UIADD3 UR8, UPT, UPT, -UR4, 0x100000, URZ ;  /* 0x0010000004087890 */ /* 0x000fc8000fffe1ff */
[----:B------:R-:W-:Y:S02]  /*0740*/  USHF.L.U32 UR9, UR8, 0xb, URZ ;  /* 0x0000000b08097899 */ /* 0x000fe400080006ff */
[----:B------:R-:W-:Y:S01]  /*0750*/  USHF.L.U32 UR8, UR8, 0x1, URZ ;  /* 0x0000000108087899 */ /* 0x000fe200080006ff */
[----:B------:R-:W-:Y:S01]  /*0760*/  ELECT P0, URZ, PT ;  /* 0x0000000000ff782f */ /* 0x000fe20003800000 */
[----:B------:R-:W1:Y:S10]  /*0770*/  FENCE.VIEW.ASYNC.S ;  /* 0x00000000000073c6 */ /* 0x000e740000000000 */
[----:B-1----:R2:W3:Y:S02]  /*0780*/  SYNCS.EXCH.64 URZ, [UR5+0x90], UR8 ;  /* 0x0000900805ff75b2 */ /* 0x0024e40008000100 */
[----:B--2---:R-:W-:Y:S01]  /*0790*/  NOP ;  /* 0x0000000000007918 */ /* 0x004fe20000000000 */
.L_x_11:
[----:B------:R-:W-:Y:S01]  /*07a0*/  NOP ;  /* 0x0000000000007918 */ /* 0x000fe20000000000 */
[----:B------:R-:W-:Y:S05]  /*07b0*/  BRA.U !UP2, `(.L_x_12) ;  /* 0x000000010a087547 */ /* 0x000fea000b800000 */
[----:B---3--:R-:W-:Y:S01]  /*07c0*/  UCGABAR_ARV ;  /* 0x00000000000079c7 */ /* 0x008fe20008000000 */
[----:B------:R-:W-:Y:S05]  /*07d0*/  BRA `(.L_x_13) ;  /* 0x0000000000047947 */ /* 0x000fea0003800000 */
.L_x_12:
[----:B---3--:R-:W-:Y:S01]  /*07e0*/  NOP ;  /* 0x0000000000007918 */ /* 0x008fe20000000000 */
.L_x_13:
[----:B------:R-:W-:Y:S01]  /*07f0*/  USHF.L.U32 UR22, UR14, 0x7, URZ ;  /* 0x000000070e167899 */ /* 0x000fe200080006ff */
[----:B------:R-:W-:Y:S05]  /*0800*/  BRA.U !UP2, `(.L_x_14) ;  /* 0x000000010a0c7547 */ /* 0x000fea000b800000 */
[----:B------:R-:W-:Y:S01]  /*0810*/  UCGABAR_WAIT ;  /* 0x0000000000007dc7 */ /* 0x000fe20008000000 */
[----:B------:R-:W-:Y:S01]  /*0820*/  CCTL.IVALL ;  /* 0x00000000ff00798f */ /* 0x000fe20002000000 */
[----:B------:R-:W-:Y:S05]  /*0830*/  BRA `(.L_x_15) ;  /* 0x0000000000047947 */ /* 0x000fea0003800000 */
.L_x_14:
[----:B------:R-:W-:Y:S06]  /*0840*/  BAR.SYNC.DEFER_BLOCKING 0x0 ;  /* 0x0000000000007b1d */ /* 0x000fec0000010000 */
.L_x_15:
[----:B------:R-:W-:Y:S01]  /*0850*/  UMOV UR25, 0x5 ;  /* 0x0000000500197882 */ /* 0x000fe20000000000 */
[----:B------:R-:W2:Y:S01]  /*0860*/  LDCU.U8 UR20, c[0x0][0x5c8] ;  /* 0x0000b900ff1477ac */ /* 0x000ea20008000000 */
[----:B------:R-:W3:Y:S01]  /*0870*/  LDCU.U8 UR19, c[0x0][0x5c9] ;  /* 0x0000b920ff1377ac */ /* 0x000ee20008000000 */
[----:B------:R-:W4:Y:S01]  /*0880*/  LDCU.U8 UR18, c[0x0][0x5d4] ;  /* 0x0000ba80ff1277ac */ /* 0x000f220008000000 */
[----:B------:R-:W5:Y:S01]  /*0890*/  LDCU.U8 UR17, c[0x0][0x5d5] ;  /* 0x0000baa0ff1177ac */ /* 0x000f620008000000 */
[----:B------:R-:W1:Y:S01]  /*08a0*/  LDCU.U8 UR16, c[0x0][0x5e0] ;  /* 0x0000bc00ff1077ac */ /* 0x000e620008000000 */
[----:B------:R-:W1:Y:S01]  /*08b0*/  LDCU.U8 UR15, c[0x0][0x5e1] ;  /* 0x0000bc20ff0f77ac */ /* 0x000e620008000000 */
[----:B------:R-:W-:Y:S01]  /*08c0*/  USHF.L.U32 UR25, UR25, UR13, URZ ;  /* 0x0000000d19197299 */ /* 0x000fe200080006ff */
[----:B------:R-:W-:Y:S05]  /*08d0*/  BRA.U UP4, `(.L_x_16) ;  /* 0x0000000904a47547 */ /* 0x000fea000b800000 */
[----:B------:R-:W5:Y:S01]  /*08e0*/  S2UR UR32, SR_CTAID.Z ;  /* 0x00000000002079c3 */ /* 0x000f620000002700 */
[----:B------:R-:W-:Y:S01]  /*08f0*/  UMOV UR31, 0x1 ;  /* 0x00000001001f7882 */ /* 0x000fe20000000000 */
[----:B------:R-:W-:Y:S01]  /*0900*/  UMOV UR30, URZ ;  /* 0x000000ff001e7c82 */ /* 0x000fe20008000000 */
[----:B-----5:R-:W-:-:S09]  /*0910*/  UISETP.GT.U32.AND UP0, UPT, UR32, 0xff, UPT ;  /* 0x000000ff2000788c */ /* 0x020fd2000bf04070 */
[----:B------:R-:W-:Y:S05]  /*0920*/  BRA.U UP0, `(.L_x_17) ;  /* 0x0000000500fc7547 */ /* 0x000fea000b800000 */
[----:B-1----:R-:W1:Y:S01]  /*0930*/  LDCU.64 UR4, c[0x0][0x5c0] ;  /* 0x0000b800ff0477ac */ /* 0x002e620008000a00 */
[----:B------:R-:W5:Y:S01]  /*0940*/  S2UR UR27, SR_CgaCtaId ;  /* 0x00000000001b79c3 */ /* 0x000f620000008800 */
[----:B------:R-:W4:Y:S01]  /*0950*/  LDCU UR8, c[0x0][0x5d0] ;  /* 0x0000ba00ff0877ac */ /* 0x000f220008000800 */
[----:B------:R-:W3:Y:S01]  /*0960*/  LDCU UR11, c[0x0][0x374] ;  /* 0x00006e80ff0b77ac */ /* 0x000ee20008000800 */
[----:B------:R-:W3:Y:S01]  /*0970*/  LDCU UR10, c[0x0][0x370] ;  /* 0x00006e00ff0a77ac */ /* 0x000ee20008000800 */
[----:B------:R-:W2:Y:S01]  /*0980*/  LDCU.64 UR34, c[0x0][0x348] ;  /* 0x00006900ff2277ac */ /* 0x000ea20008000a00 */
[----:B-1----:R-:W-:Y:S01]  /*0990*/  UIMAD.WIDE.U32 UR6, UR32, UR5, URZ ;  /* 0x00000005200672a5 */ /* 0x002fe2000f8e00ff */
[----:B------:R-:W-:Y:S01]  /*09a0*/  UMOV UR30, URZ ;  /* 0x000000ff001e7c82 */ /* 0x000fe20008000000 */
[----:B------:R-:W-:Y:S02]  /*09b0*/  UMOV UR31, 0x1 ;  /* 0x00000001001f7882 */ /* 0x000fe40000000000 */
[----:B------:R-:W-:-:S04]  /*09c0*/  UIADD3 UR5, UPT, UPT, UR32, -UR7, URZ ;  /* 0x8000000720057290 */ /* 0x000fc8000fffe0ff */
[----:B--2---:R-:W-:Y:S02]  /*09d0*/  USHF.R.U32.HI UR5, URZ, UR20, UR5 ;  /* 0x00000014ff057299 */ /* 0x004fe40008011605 */
[----:B---3--:R-:W-:Y:S02]  /*09e0*/  UIMAD UR10, UR11, UR10, URZ ;  /* 0x0000000a0b0a72a4 */ /* 0x008fe4000f8e02ff */
[----:B------:R-:W-:-:S04]  /*09f0*/  UIADD3 UR5, UPT, UPT, UR7, UR5, URZ ;  /* 0x0000000507057290 */ /* 0x000fc8000fffe0ff */
[----:B------:R-:W-:-:S04]  /*0a00*/  USHF.R.U32.HI UR6, URZ, UR19, UR5 ;  /* 0x00000013ff067299 */ /* 0x000fc80008011605 */
[----:B------:R-:W-:-:S04]  /*0a10*/  UIADD3 UR6, UPT, UPT, -UR6, URZ, URZ ;  /* 0x000000ff06067290 */ /* 0x000fc8000fffe1ff */
[----:B------:R-:W-:Y:S01]  /*0a20*/  UIMAD UR6, UR6, UR4, UR32 ;  /* 0x00000004060672a4 */ /* 0x000fe2000f8e0220 */
[----:B------:R-:W1:Y:S03]  /*0a30*/  LDCU.64 UR4, c[0x0][0x5d8] ;  /* 0x0000bb00ff0477ac */ /* 0x000e660008000a00 */
[----:B----4-:R-:W-:-:S04]  /*0a40*/  UIMAD.WIDE.U32 UR8, UR6, UR8, URZ ;  /* 0x00000008060872a5 */ /* 0x010fc8000f8e00ff */
[----:B------:R-:W-:-:S04]  /*0a50*/  UIADD3 UR7, UPT, UPT, UR6, -UR9, URZ ;  /* 0x8000000906077290 */ /* 0x000fc8000fffe0ff */
[----:B------:R-:W-:-:S03]  /*0a60*/  USHF.R.U32.HI UR7, URZ, UR18, UR7 ;  /* 0x00000012ff077299 */ /* 0x000fc60008011607 */
[----:B------:R-:W2:Y:S01]  /*0a70*/  LDCU UR8, c[0x0][0x378] ;  /* 0x00006f00ff0877ac */ /* 0x000ea20008000800 */
[----:B------:R-:W-:-:S04]  /*0a80*/  UIADD3 UR9, UPT, UPT, UR9, UR7, URZ ;  /* 0x0000000709097290 */ /* 0x000fc8000fffe0ff */
[----:B------:R-:W-:-:S04]  /*0a90*/  USHF.R.U32.HI UR9, URZ, UR17, UR9 ;  /* 0x00000011ff097299 */ /* 0x000fc80008011609 */
[----:B-1----:R-:W-:Y:S02]  /*0aa0*/  UIMAD.WIDE.U32 UR28, UR9, UR5, URZ ;  /* 0x00000005091c72a5 */ /* 0x002fe4000f8e00ff */
[----:B------:R-:W-:Y:S02]  /*0ab0*/  ULEA UR28, UR14, UR33, 0x1 ;  /* 0x000000210e1c7291 */ /* 0x000fe4000f8e08ff */
[----:B--2---:R-:W-:-:S03]  /*0ac0*/  UIMAD UR8, UR10, UR8, URZ ;  /* 0x000000080a0872a4 */ /* 0x004fc6000f8e02ff */
[----:B------:R-:W-:Y:S01]  /*0ad0*/  UMOV UR7, UR29 ;  /* 0x0000001d00077c82 */ /* 0x000fe20008000000 */
[----:B------:R-:W-:Y:S01]  /*0ae0*/  UMOV UR10, 0x400 ;  /* 0x00000400000a7882 */ /* 0x000fe20000000000 */
[----:B------:R-:W-:Y:S02]  /*0af0*/  UIADD3 UR5, UPT, UPT, UR9, -UR7, URZ ;  /* 0x8000000709057290 */ /* 0x000fe4000fffe0ff */
[----:B------:R-:W-:Y:S02]  /*0b00*/  USHF.R.S32.HI UR29, URZ, 0x1f, UR8 ;  /* 0x0000001fff1d7899 */ /* 0x000fe40008011408 */
[----:B------:R-:W-:Y:S02]  /*0b10*/  USHF.R.U32.HI UR5, URZ, UR16, UR5 ;  /* 0x00000010ff057299 */ /* 0x000fe40008011605 */
[----:B-----5:R-:W-:Y:S02]  /*0b20*/  ULEA UR27, UR27, UR10, 0x18 ;  /* 0x0000000a1b1b7291 */ /* 0x020fe4000f8ec0ff */
[----:B------:R-:W-:-:S02]  /*0b30*/  UIADD3 UR7, UPT, UPT, UR7, UR5, URZ ;  /* 0x0000000507077290 */ /* 0x000fc4000fffe0ff */
[----:B------:R-:W-:Y:S02]  /*0b40*/  ULEA.HI UR29, UR29, UR8, URZ, 0x2 ;  /* 0x000000081d1d7291 */ /* 0x000fe4000f8f10ff */
[----:B------:R-:W-:-:S03]  /*0b50*/  USHF.R.U32.HI UR7, URZ, UR15, UR7 ;  /* 0x0000000fff077299 */ /* 0x000fc60008011607 */
[----:B------:R-:W1:Y:S01]  /*0b60*/  LDCU UR5, c[0x0][0x5cc] ;  /* 0x0000b980ff0577ac */ /* 0x000e620008000800 */
[----:B------:R-:W-:-:S04]  /*0b70*/  UIADD3 UR7, UPT, UPT, -UR7, URZ, URZ ;  /* 0x000000ff07077290 */ /* 0x000fc8000fffe1ff */
[----:B------:R-:W-:Y:S02]  /*0b80*/  UIMAD UR7, UR7, UR4, UR9 ;  /* 0x00000004070772a4 */ /* 0x000fe4000f8e0209 */
[----:B------:R-:W-:-:S04]  /*0b90*/  UIADD3 UR4, UPT, UPT, -UR9, URZ, URZ ;  /* 0x000000ff09047290 */ /* 0x000fc8000fffe1ff */
[----:B-1----:R-:W-:-:S12]  /*0ba0*/  UIMAD UR5, UR4, UR5, UR6 ;  /* 0x00000005040572a4 */ /* 0x002fd8000f8e0206 */
.L_x_22:
[----:B------:R-:W-:Y:S02]  /*0bb0*/  USHF.L.U32 UR4, UR31, 0x1f, URZ ;  /* 0x0000001f1f047899 */ /* 0x000fe400080006ff */
[----:B------:R-:W-:Y:S02]  /*0bc0*/  ULEA UR6, UR30, UR27, 0x3 ;  /* 0x0000001b1e067291 */ /* 0x000fe4000f8e18ff */
[----:B------:R-:W-:Y:S02]  /*0bd0*/  USHF.L.U32 UR5, UR5, 0x2, URZ ;  /* 0x0000000205057899 */ /* 0x000fe400080006ff */
[----:B------:R-:W-:Y:S01]  /*0be0*/  MOV R0, UR4 ;  /* 0x0000000400007c02 */ /* 0x000fe20008000f00 */
[----:B------:R-:W-:Y:S02]  /*0bf0*/  ULEA UR7, UR7, UR28, 0x2 ;  /* 0x0000001c07077291 */ /* 0x000fe4000f8e10ff */
[----:B------:R-:W-:Y:S02]  /*0c00*/  UIADD3 UR42, UP1, UPT, UR34, 0x40, URZ ;  /* 0x00000040222a7890 */ /* 0x000fe4000ff3e0ff */
[----:B-1----:R1:W2:Y:S01]  /*0c10*/  SYNCS.PHASECHK.TRANS64.TRYWAIT P1, [UR6+0x38], R0 ;  /* 0x00003800ff0075a7 */ /* 0x0022a20008021106 */
[----:B------:R-:W-:-:S02]  /*0c20*/  ULOP3.LUT UR6, UR5, 0x3, UR21, 0xf8, !UPT ;  /* 0x0000000305067892 */ /* 0x000fc4000f8ef815 */
[----:B------:R-:W-:Y:S02]  /*0c30*/  UIADD3 UR40, UP0, UPT, UR34, 0xc0, URZ ;  /* 0x000000c022287890 */ /* 0x000fe4000ff1e0ff */
[----:B------:R-:W-:Y:S02]  /*0c40*/  ULEA.HI UR5, UR5, UR6, URZ, 0x1 ;  /* 0x0000000605057291 */ /* 0x000fe4000f8f08ff */
[----:B------:R-:W-:Y:S02]  /*0c50*/  UIADD3.X UR43, UPT, UPT, URZ, UR35, URZ, UP1, !UPT ;  /* 0x00000023ff2b7290 */ /* 0x000fe40008ffe4ff */
[----:B------:R-:W-:Y:S02]  /*0c60*/  ULOP3.LUT UR4, UR5, 0xfffffffe, URZ, 0xc0, !UPT ;  /* 0xfffffffe05047892 */ /* 0x000fe4000f8ec0ff */
[----:B------:R-:W-:Y:S02]  /*0c70*/  UIADD3.X UR41, UPT, UPT, URZ, UR35, URZ, UP0, !UPT ;  /* 0x00000023ff297290 */ /* 0x000fe400087fe4ff */
[----:B------:R-:W-:-:S02]  /*0c80*/  UISETP.NE.AND UP2, UPT, UR6, UR4, UPT ;  /* 0x000000040600728c */ /* 0x000fc4000bf45270 */
[----:B------:R-:W-:Y:S02]  /*0c90*/  USHF.R.U32.HI UR4, URZ, 0x1, UR5 ;  /* 0x00000001ff047899 */ /* 0x000fe40008011605 */
[----:B------:R-:W-:Y:S02]  /*0ca0*/  UISETP.LT.AND UP2, UPT, UR6, URZ, UP2 ;  /* 0x000000ff0600728c */ /* 0x000fe40009741270 */
[----:B------:R-:W-:Y:S02]  /*0cb0*/  UIADD3 UR11, UPT, UPT, UR4, -0x1, URZ ;  /* 0xffffffff040b7890 */ /* 0x000fe4000fffe0ff */
[----:B------:R-:W-:Y:S01]  /*0cc0*/  USHF.L.U32 UR7, UR7, 0x5, URZ ;  /* 0x0000000507077899 */ /* 0x000fe200080006ff */
[----:B------:R-:W-:Y:S01]  /*0cd0*/  UMOV UR38, URZ ;  /* 0x000000ff00267c82 */ /* 0x000fe20008000000 */
[----:B------:R-:W-:-:S05]  /*0ce0*/  UPRMT UR37, URZ, 0x5410, UR25 ;  /* 0x00005410ff257896 */ /* 0x000fca0008000019 */
[----:B------:R-:W-:Y:S02]  /*0cf0*/  @!UP2 UIADD3 UR11, UPT, UPT, UR4, URZ, URZ ;  /* 0x000000ff040ba290 */ /* 0x000fe4000fffe0ff */
[----:B------:R-:W-:Y:S02]  /*0d00*/  UISETP.NE.AND UP2, UPT, UR14, URZ, UPT ;  /* 0x000000ff0e00728c */ /* 0x000fe4000bf45270 */
[----:B-1----:R-:W-:Y:S02]  /*0d10*/  ULEA UR11, UR11, UR22, 0x8 ;  /* 0x000000160b0b7291 */ /* 0x002fe4000f8e40ff */
.L_x_21:
[----:B---3--:R-:W-:Y:S01]  /*0d20*/  ULEA UR9, UR30, UR27, 0x3 ;  /* 0x0000001b1e097291 */ /* 0x008fe2000f8e18ff */
[----:B-12---:R-:W-:Y:S11]  /*0d30*/  @P1 BRA `(.L_x_18) ;  /* 0x0000000000101947 */ /* 0x006ff60003800000 */
[----:B------:R-:W-:-:S06]  /*0d40*/  USHF.L.U32 UR4, UR31, 0x1f, URZ ;  /* 0x0000001f1f047899 */ /* 0x000fcc00080006ff */
[----:B------:R-:W-:-:S04]  /*0d50*/  MOV R0, UR4 ;  /* 0x0000000400007c02 */ /* 0x000fc80008000f00 */
[----:B------:R-:W1:Y:S02]  /*0d60*/  SYNCS.PHASECHK.TRANS64.TRYWAIT P0, [UR9+0x38], R0 ;  /* 0x00003800ff0075a7 */ /* 0x000e640008001109 */
[----:B-1----:R-:W-:Y:S05]  /*0d70*/  @!P0 BRA `(.L_x_19) ;  /* 0x0000003800a08947 */ /* 0x002fea0003800000 */
.L_x_18:
[----:B------:R-:W-:Y:S05]  /*0d80*/  BRA.U UP2, `(.L_x_20) ;  /* 0x00000001020c7547 */ /* 0x000fea000b800000 */
[----:B------:R-:W-:-:S13]  /*0d90*/  ELECT P0, URZ, PT ;  /* 0x0000000000ff782f */ /* 0x000fda0003800000 */
[----:B-1----:R-:W-:-:S04]  /*0da0*/  @P0 MOV R0, 0xc000 ;  /* 0x0000c00000000802 */ /* 0x002fc80000000f00 */
[----:B------:R2:W-:Y:S03]  /*0db0*/  @P0 SYNCS.ARRIVE.TRANS64 RZ, [UR9], R0 ;  /* 0x00000000ffff09a7 */ /* 0x0005e60008000009 */
.L_x_20:
[----:B------:R-:W-:Y:S01]  /*0dc0*/  UIADD3 UR4, UPT, UPT, UR30, 0x1, URZ ;  /* 0x000000011e047890 */ /* 0x000fe2000fffe0ff */
[----:B------:R-:W-:Y:S01]  /*0dd0*/  PLOP3.LUT P1, PT, PT, PT, PT, 0x80, 0x8 ;  /* 0x000000000008781c */ /* 0x000fe20003f2f070 */
[----:B------:R-:W-:Y:S02]  /*0de0*/  UISETP.GT.U32.AND UP0, UPT, UR38, 0x1e, UPT ;  /* 0x0000001e2600788c */ /* 0x000fe4000bf04070 */
[----:B------:R-:W-:Y:S02]  /*0df0*/  UISETP.NE.AND UP1, UPT, UR4, 0x7, UPT ;  /* 0x000000070400788c */ /* 0x000fe4000bf25270 */
[----:B------:R-:W-:Y:S02]  /*0e00*/  ULEA UR5, UR30, UR33, 0x1 ;  /* 0x000000211e057291 */ /* 0x000fe4000f8e08ff */
[----:B------:R-:W-:Y:S01]  /*0e10*/  USEL UR6, URZ, 0x1, UP1 ;  /* 0x00000001ff067887 */ /* 0x000fe20008800000 */
[----:B------:R-:W-:Y:S01]  /*0e20*/  PLOP3.LUT P0, PT, PT, PT, UP0, 0x80, 0x8 ;  /* 0x000000000008781c */ /* 0x000fe20003f0f008 */
[----:B------:R-:W-:-:S02]  /*0e30*/  ULEA UR8, UR30, UR27, 0xe ;  /* 0x0000001b1e087291 */ /* 0x000fc4000f8e70ff */
[----:B------:R-:W-:Y:S02]  /*0e40*/  ULEA UR5, UR5, UR27, 0xc ;  /* 0x0000001b05057291 */ /* 0x000fe4000f8e60ff */
[----:B------:R-:W-:Y:S02]  /*0e50*/  ULOP3.LUT UR31, UR31, UR6, URZ, 0x3c, !UPT ;  /* 0x000000061f1f7292 */ /* 0x000fe4000f8e3cff */
[----:B------:R-:W-:Y:S02]  /*0e60*/  USEL UR30, UR4, URZ, UP1 ;  /* 0x000000ff041e7287 */ /* 0x000fe40008800000 */
[----:B------:R-:W-:Y:S02]  /*0e70*/  USHF.L.U32 UR10, UR38, 0x7, URZ ;  /* 0x00000007260a7899 */ /* 0x000fe400080006ff */
[----:B------:R-:W-:Y:S02]  /*0e80*/  ULOP3.LUT UR9, UR9, 0xfefffff8, URZ, 0xc0, !UPT ;  /* 0xfefffff809097892 */ /* 0x000fe4000f8ec0ff */
[----:B------:R-:W-:-:S02]  /*0e90*/  UIADD3 UR8, UPT, UPT, UR8, 0xc400, URZ ;  /* 0x0000c40008087890 */ /* 0x000fc4000fffe0ff */
[----:B------:R-:W-:Y:S02]  /*0ea0*/  UIADD3 UR4, UPT, UPT, UR5, 0x28400, URZ ;  /* 0x0002840005047890 */ /* 0x000fe4000fffe0ff */
[----:B------:R-:W-:Y:S02]  /*0eb0*/  @!UP0 USHF.L.U32 UR6, UR31, 0x1f, URZ ;  /* 0x0000001f1f068899 */ /* 0x000fe400080006ff */
[----:B------:R-:W-:Y:S01]  /*0ec0*/  @!UP0 ULEA UR36, UR30, UR27, 0x3 ;  /* 0x0000001b1e248291 */ /* 0x000fe2000f8e18ff */
[----:B------:R-:W-:Y:S02]  /*0ed0*/  UMOV UR5, UR9 ;  /* 0x0000000900057c82 */ /* 0x000fe40008000000 */
[----:B------:R3:W-:Y:S01]  /*0ee0*/  UTMALDG.2D.2CTA [UR8], [UR42], desc[URZ] ;  /* 0x0000ff082a0075b4 */ /* 0x0007e20008209000 */
[----:B-12---:R-:W-:Y:S01]  /*0ef0*/  IMAD.U32 R0, RZ, RZ, UR6 ;  /* 0x00000006ff007e24 */ /* 0x006fe2000f8e00ff */
[----:B------:R-:W-:Y:S01]  /*0f00*/  UMOV UR6, UR10 ;  /* 0x0000000a00067c82 */ /* 0x000fe20008000000 */
[----:B------:R-:W-:-:S04]  /*0f10*/  UIADD3 UR38, UPT, UPT, UR38, 0x1, URZ ;  /* 0x0000000126267890 */ /* 0x000fc8000fffe0ff */
[----:B------:R-:W-:Y:S01]  /*0f20*/  UISETP.NE.AND UP0, UPT, UR38, 0x20, UPT ;  /* 0x000000202600788c */ /* 0x000fe2000bf05270 */
[----:B------:R3:W-:Y:S01]  /*0f30*/  UTMALDG.2D.MULTICAST.2CTA [UR4], [UR40], UR37, desc[URZ] ;  /* 0x0000ff04280073b4 */ /* 0x0007e20008209825 */
[----:B------:R3:W1:Y:S07]  /*0f40*/  @!P0 SYNCS.PHASECHK.TRANS64.TRYWAIT P1, [UR36+0x38], R0 ;  /* 0x00003800ff0085a7 */ /* 0x00066e0008021124 */
[----:B------:R-:W-:Y:S05]  /*0f50*/  BRA.U UP0, `(.L_x_21) ;  /* 0xfffffffd00707547 */ /* 0x000fea000b83ffff */
[----:B---3--:R-:W2:Y:S01]  /*0f60*/  LDCU.64 UR4, c[0x0][0x5c0] ;  /* 0x0000b800ff0477ac */ /* 0x008ea20008000a00 */
[----:B------:R-:W-:-:S04]  /*0f70*/  ULEA.HI.SX32 UR32, UR29, UR32, 0x1e ;  /* 0x000000201d207291 */ /* 0x000fc8000f8ff2ff */
[----:B------:R-:W-:Y:S02]  /*0f80*/  UISETP.GE.AND UP0, UPT, UR32, 0x100, UPT ;  /* 0x000001002000788c */ /* 0x000fe4000bf06270 */
[----:B--2---:R-:W-:Y:S01]  /*0f90*/  UIMAD.WIDE.U32 UR6, UR32, UR5, URZ ;  /* 0x00000005200672a5 */ /* 0x004fe2000f8e00ff */
[----:B------:R-:W2:Y:S03]  /*0fa0*/  LDCU UR5, c[0x0][0x5d0] ;  /* 0x0000ba00ff0577ac */ /* 0x000ea60008000800 */
[----:B------:R-:W-:-:S04]  /*0fb0*/  UIADD3 UR6, UPT, UPT, UR32, -UR7, URZ ;  /* 0x8000000720067290 */ /* 0x000fc8000fffe0ff */
[----:B------:R-:W-:-:S04]  /*0fc0*/  USHF.R.U32.HI UR6, URZ, UR20, UR6 ;  /* 0x00000014ff067299 */ /* 0x000fc80008011606 */
[----:B------:R-:W-:-:S04]  /*0fd0*/  UIADD3 UR7, UPT, UPT, UR7, UR6, URZ ;  /* 0x0000000607077290 */ /* 0x000fc8000fffe0ff */
[----:B------:R-:W-:-:S04]  /*0fe0*/  USHF.R.U32.HI UR7, URZ, UR19, UR7 ;  /* 0x00000013ff077299 */ /* 0x000fc80008011607 */
[----:B------:R-:W-:-:S04]  /*0ff0*/  UIADD3 UR7, UPT, UPT, -UR7, URZ, URZ ;  /* 0x000000ff07077290 */ /* 0x000fc8000fffe1ff */
[----:B------:R-:W-:-:S04]  /*1000*/  UIMAD UR7, UR4, UR7, UR32 ;  /* 0x00000007040772a4 */ /* 0x000fc8000f8e0220 */
[----:B--2---:R-:W-:Y:S01]  /*1010*/  UIMAD.WIDE.U32 UR8, UR7, UR5, URZ ;  /* 0x00000005070872a5 */ /* 0x004fe2000f8e00ff */
[----:B------:R-:W2:Y:S03]  /*1020*/  LDCU.64 UR4, c[0x0][0x5d8] ;  /* 0x0000bb00ff0477ac */ /* 0x000ea60008000a00 */
[----:B------:R-:W-:-:S04]  /*1030*/  UIADD3 UR6, UPT, UPT, UR7, -UR9, URZ ;  /* 0x8000000907067290 */ /* 0x000fc8000fffe0ff */
[----:B------:R-:W-:-:S04]  /*1040*/  USHF.R.U32.HI UR6, URZ, UR18, UR6 ;  /* 0x00000012ff067299 */ /* 0x000fc80008011606 */
[----:B------:R-:W-:-:S04]  /*1050*/  UIADD3 UR6, UPT, UPT, UR9, UR6, URZ ;  /* 0x0000000609067290 */ /* 0x000fc8000fffe0ff */
[----:B------:R-:W-:-:S04]  /*1060*/  USHF.R.U32.HI UR6, URZ, UR17, UR6 ;  /* 0x00000011ff067299 */ /* 0x000fc80008011606 */
[----:B--2---:R-:W-:Y:S01]  /*1070*/  UIMAD.WIDE.U32 UR8, UR6, UR5, URZ ;  /* 0x00000005060872a5 */ /* 0x004fe2000f8e00ff */
[----:B------:R-:W2:Y:S03]  /*1080*/  LDCU UR5, c[0x0][0x5cc] ;  /* 0x0000b980ff0577ac */ /* 0x000ea60008000800 */
[----:B------:R-:W-:-:S04]  /*1090*/  UIADD3 UR8, UPT, UPT, UR6, -UR9, URZ ;  /* 0x8000000906087290 */ /* 0x000fc8000fffe0ff */
[----:B------:R-:W-:-:S04]  /*10a0*/  USHF.R.U32.HI UR8, URZ, UR16, UR8 ;  /* 0x00000010ff087299 */ /* 0x000fc80008011608 */
[----:B------:R-:W-:Y:S02]  /*10b0*/  UIADD3 UR8, UPT, UPT, UR9, UR8, URZ ;  /* 0x0000000809087290 */ /* 0x000fe4000fffe0ff */
[----:B------:R-:W-:Y:S02]  /*10c0*/  UIADD3 UR9, UPT, UPT, -UR6, URZ, URZ ;  /* 0x000000ff06097290 */ /* 0x000fe4000fffe1ff */
[----:B------:R-:W-:Y:S02]  /*10d0*/  USHF.R.U32.HI UR8, URZ, UR15, UR8 ;  /* 0x0000000fff087299 */ /* 0x000fe40008011608 */
[----:B--2---:R-:W-:Y:S02]  /*10e0*/  UIMAD UR5, UR5, UR9, UR7 ;  /* 0x00000009050572a4 */ /* 0x004fe4000f8e0207 */
[----:B------:R-:W-:-:S04]  /*10f0*/  UIADD3 UR8, UPT, UPT, -UR8, URZ, URZ ;  /* 0x000000ff08087290 */ /* 0x000fc8000fffe1ff */
[----:B------:R-:W-:Y:S01]  /*1100*/  UIMAD UR7, UR4, UR8, UR6 ;  /* 0x00000008040772a4 */ /* 0x000fe2000f8e0206 */
[----:B------:R-:W-:Y:S11]  /*1110*/  BRA.U !UP0, `(.L_x_22) ;  /* 0xfffffff908a47547 */ /* 0x000ff6000b83ffff */
.L_x_17:
[----:B-1----:R-:W-:Y:S01]  /*1120*/  UIADD3 UR4, UPT, UPT, UR30, 0x2, URZ ;  /* 0x000000021e047890 */ /* 0x002fe2000fffe0ff */
[----:B------:R-:W1:Y:S01]  /*1130*/  S2UR UR6, SR_CgaCtaId ;  /* 0x00000000000679c3 */ /* 0x000e620000008800 */
[----:B------:R-:W-:-:S04]  /*1140*/  UISETP.NE.AND UP0, UPT, UR30, 0x6, UPT ;  /* 0x000000061e00788c */ /* 0x000fc8000bf05270 */
[----:B------:R-:W-:-:S04]  /*1150*/  USEL UR4, UR4, 0x1, UP0 ;  /* 0x0000000104047887 */ /* 0x000fc80008000000 */
[----:B------:R-:W-:Y:S02]  /*1160*/  UIADD3 UR5, UPT, UPT, UR4, 0x1, URZ ;  /* 0x0000000104057890 */ /* 0x000fe4000fffe0ff */
[----:B------:R-:W-:-:S04]  /*1170*/  UISETP.NE.AND UP1, UPT, UR4, 0x7, UPT ;  /* 0x000000070400788c */ /* 0x000fc8000bf25270 */
[----:B------:R-:W-:Y:S02]  /*1180*/  USEL UR5, UR5, 0x1, UP1 ;  /* 0x0000000105057887 */ /* 0x000fe40008800000 */
[----:B------:R-:W-:Y:S02]  /*1190*/  UISETP.EQ.XOR UP1, UPT, UR30, 0x6, !UP1 ;  /* 0x000000061e00788c */ /* 0x000fe4000cf22a70 */
[----:B------:R-:W-:Y:S02]  /*11a0*/  UIADD3 UR4, UPT, UPT, UR5, 0x1, URZ ;  /* 0x0000000105047890 */ /* 0x000fe4000fffe0ff */
[----:B------:R-:W-:Y:S02]  /*11b0*/  UISETP.NE.AND UP0, UPT, UR5, 0x7, UPT ;  /* 0x000000070500788c */ /* 0x000fe4000bf05270 */
[----:B------:R-:W-:Y:S02]  /*11c0*/  UISETP.EQ.XOR UP1, UPT, UR5, 0x7, UP1 ;  /* 0x000000070500788c */ /* 0x000fe40008f22a70 */
[----:B------:R-:W-:-:S04]  /*11d0*/  USEL UR4, UR4, 0x1, UP0 ;  /* 0x0000000104047887 */ /* 0x000fc80008000000 */
[----:B------:R-:W-:Y:S02]  /*11e0*/  UIADD3 UR7, UPT, UPT, UR4, 0x1, URZ ;  /* 0x0000000104077890 */ /* 0x000fe4000fffe0ff */
[----:B------:R-:W-:Y:S02]  /*11f0*/  UISETP.NE.AND UP0, UPT, UR4, 0x7, UPT ;  /* 0x000000070400788c */ /* 0x000fe4000bf05270 */
[----:B------:R-:W-:Y:S02]  /*1200*/  UISETP.EQ.XOR UP1, UPT, UR4, 0x7, UP1 ;  /* 0x000000070400788c */ /* 0x000fe40008f22a70 */
[----:B------:R-:W-:-:S04]  /*1210*/  USEL UR7, UR7, 0x1, UP0 ;  /* 0x0000000107077887 */ /* 0x000fc80008000000 */
[----:B------:R-:W-:Y:S02]  /*1220*/  UIADD3 UR4, UPT, UPT, UR7, 0x1, URZ ;  /* 0x0000000107047890 */ /* 0x000fe4000fffe0ff */
[----:B------:R-:W-:Y:S02]  /*1230*/  UISETP.NE.AND UP0, UPT, UR7, 0x7, UPT ;  /* 0x000000070700788c */ /* 0x000fe4000bf05270 */
[----:B------:R-:W-:Y:S02]  /*1240*/  UISETP.EQ.XOR UP1, UPT, UR7, 0x7, UP1 ;  /* 0x000000070700788c */ /* 0x000fe40008f22a70 */
[----:B------:R-:W-:-:S03]  /*1250*/  USEL UR7, UR4, 0x1, UP0 ;  /* 0x0000000104077887 */ /* 0x000fc60008000000 */
[----:B------:R-:W-:Y:S01]  /*1260*/  UMOV UR4, 0x400 ;  /* 0x0000040000047882 */ /* 0x000fe20000000000 */
[----:B------:R-:W-:Y:S02]  /*1270*/  UISETP.EQ.XOR UP1, UPT, UR7, 0x7, UP1 ;  /* 0x000000070700788c */ /* 0x000fe40008f22a70 */
[----:B------:R-:W-:Y:S02]  /*1280*/  UISETP.NE.AND UP0, UPT, UR7, 0x7, UPT ;  /* 0x000000070700788c */ /* 0x000fe4000bf05270 */
[----:B------:R-:W-:Y:S02]  /*1290*/  USEL UR5, URZ, 0x1, !UP1 ;  /* 0x00000001ff057887 */ /* 0x000fe4000c800000 */
[----:B-1----:R-:W-:Y:S02]  /*12a0*/  ULEA UR4, UR6, UR4, 0x18 ;  /* 0x0000000406047291 */ /* 0x002fe4000f8ec0ff */
[----:B------:R-:W-:Y:S02]  /*12b0*/  ULOP3.LUT UR5, UR31, UR5, URZ, 0x3c, !UPT ;  /* 0x000000051f057292 */ /* 0x000fe4000f8e3cff */
[----:B------:R-:W-:-:S02]  /*12c0*/  USEL UR7, UR7, URZ, UP0 ;  /* 0x000000ff07077287 */ /* 0x000fc40008000000 */
[----:B------:R-:W-:Y:S02]  /*12d0*/  USHF.L.U32 UR5, UR5, 0x1f, URZ ;  /* 0x0000001f05057899 */ /* 0x000fe400080006ff */
[----:B------:R-:W-:Y:S02]  /*12e0*/  ULEA UR4, UR7, UR4, 0x3 ;  /* 0x0000000407047291 */ /* 0x000fe4000f8e18ff */
[----:B------:R-:W-:Y:S02]  /*12f0*/  UISETP.NE.AND UP0, UPT, UR14, URZ, UPT ;  /* 0x000000ff0e00728c */ /* 0x000fe4000bf05270 */
[----:B------:R-:W-:-:S05]  /*1300*/  MOV R0, UR5 ;  /* 0x0000000500007c02 */ /* 0x000fca0008000f00 */
[----:B------:R-:W1:Y:S02]  /*1310*/  SYNCS.PHASECHK.TRANS64.TRYWAIT P0, [UR4+0x38], R0 ;  /* 0x00003800ff0075a7 */ /* 0x000e640008001104 */
[----:B-1----:R-:W-:Y:S05]  /*1320*/  @!P0 BRA `(.L_x_23) ;  /* 0x0000003400548947 */ /* 0x002fea0003800000 */
.L_x_59:
[----:B------:R-:W-:Y:S05]  /*1330*/  BRA.U UP0, `(.L_x_16) ;  /* 0x00000001000c7547 */ /* 0x000fea000b800000 */
[----:B------:R-:W-:-:S13]  /*1340*/  ELECT P0, URZ, PT ;  /* 0x0000000000ff782f */ /* 0x000fda0003800000 */
[----:B-1----:R-:W-:-:S04]  /*1350*/  @P0 MOV R0, 0xc000 ;  /* 0x0000c00000000802 */ /* 0x002fc80000000f00 */
[----:B------:R1:W-:Y:S03]  /*1360*/  @P0 SYNCS.ARRIVE.TRANS64 RZ, [UR4], R0 ;  /* 0x00000000ffff09a7 */ /* 0x0003e60008000004 */
.L_x_16:
[----:B------:R-:W-:-:S09]  /*1370*/  UISETP.NE.AND UP0, UPT, UR23, 0x4, UPT ;  /* 0x000000041700788c */ /* 0x000fd2000bf05270 */
[----:B------:R-:W-:Y:S05]  /*1380*/  BRA.U UP0, `(.L_x_24) ;  /* 0x0000000900307547 */ /* 0x000fea000b800000 */
[----:B------:R-:W5:Y:S08]  /*1390*/  S2UR UR11, SR_CTAID.Z ;  /* 0x00000000000b79c3 */ /* 0x000f700000002700 */
[----:B------:R-:W-:Y:S01]  /*13a0*/  BAR.SYNC.DEFER_BLOCKING 0x2, 0xa0 ;  /* 0x0082800000007b1d */ /* 0x000fe20000010000 */
[----:B------:R-:W-:Y:S01]  /*13b0*/  HFMA2 R6, -RZ, RZ, 0, 5.9604644775390625e-08 ;  /* 0x00000001ff067431 */ /* 0x000fe200000001ff */
[----:B------:R-:W-:Y:S01]  /*13c0*/  MOV R5, 0x1 ;  /* 0x0000000100057802 */ /* 0x000fe20000000f00 */
[----:B-----5:R-:W-:-:S09]  /*13d0*/  UISETP.GT.U32.AND UP0, UPT, UR11, 0xff, UPT ;  /* 0x000000ff0b00788c */ /* 0x020fd2000bf04070 */
[----:B------:R-:W-:Y:S05]  /*13e0*/  BRA.U UP0, `(.L_x_25) ;  /* 0x0000000500e47547 */ /* 0x000fea000b800000 */
[----:B-1----:R-:W-:Y:S01]  /*13f0*/  UMOV UR4, 0x400 ;  /* 0x0000040000047882 */ /* 0x002fe20000000000 */
[----:B------:R-:W1:Y:S01]  /*1400*/  LDCU UR10, c[0x0][0x374] ;  /* 0x00006e80ff0a77ac */ /* 0x000e620008000800 */
[----:B------:R-:W-:Y:S01]  /*1410*/  MOV R5, 0x1 ;  /* 0x0000000100057802 */ /* 0x000fe20000000f00 */
[----:B------:R-:W-:Y:S01]  /*1420*/  ULEA UR4, UR6, UR4, 0x18 ;  /* 0x0000000406047291 */ /* 0x000fe2000f8ec0ff */
[----:B------:R-:W1:Y:S01]  /*1430*/  LDCU UR9, c[0x0][0x370] ;  /* 0x00006e00ff0977ac */ /* 0x000e620008000800 */
[----:B------:R-:W5:Y:S07]  /*1440*/  LDCU UR5, c[0x0][0x378] ;  /* 0x00006f00ff0577ac */ /* 0x000f6e0008000800 */
[----:B------:R-:W4:Y:S01]  /*1450*/  LDS R0, [UR4+0x98] ;  /* 0x00009804ff007984 */ /* 0x000f220008000800 */
[----:B------:R-:W-:Y:S01]  /*1460*/  ULOP3.LUT UR28, UR13, 0x1, URZ, 0x3c, !UPT ;  /* 0x000000010d1c7892 */ /* 0x000fe2000f8e3cff */
[----:B------:R-:W-:Y:S01]  /*1470*/  UMOV UR7, 0x5 ;  /* 0x0000000500077882 */ /* 0x000fe20000000000 */
[----:B------:R-:W-:-:S02]  /*1480*/  ULOP3.LUT UR6, UR6, 0x3, URZ, 0xc0, !UPT ;  /* 0x0000000306067892 */ /* 0x000fc4000f8ec0ff */
[----:B------:R-:W-:Y:S01]  /*1490*/  USHF.L.U32 UR7, UR7, UR28, URZ ;  /* 0x0000001c07077299 */ /* 0x000fe200080006ff */
[----:B------:R-:W-:Y:S01]  /*14a0*/  UMOV UR53, 0x10202010 ;  /* 0x1020201000357882 */ /* 0x000fe20000000000 */
[----:B------:R-:W-:Y:S01]  /*14b0*/  UIADD3 UR28, UPT, UPT, UR26, UR28, URZ ;  /* 0x0000001c1a1c7290 */ /* 0x000fe2000fffe0ff */
[----:B------:R-:W-:Y:S01]  /*14c0*/  UMOV UR8, 0x1 ;  /* 0x0000000100087882 */ /* 0x000fe20000000000 */
[----:B------:R-:W-:Y:S02]  /*14d0*/  UIADD3 UR27, UPT, UPT, UR4, 0xc400, URZ ;  /* 0x0000c400041b7890 */ /* 0x000fe4000fffe0ff */
[----:B------:R-:W-:Y:S02]  /*14e0*/  UIADD3 UR26, UPT, UPT, UR4, 0x28400, URZ ;  /* 0x00028400041a7890 */ /* 0x000fe4000fffe0ff */
[----:B-1----:R-:W-:Y:S02]  /*14f0*/  UIMAD UR9, UR10, UR9, URZ ;  /* 0x000000090a0972a4 */ /* 0x002fe4000f8e02ff */
[----:B------:R-:W-:-:S02]  /*1500*/  USEL UR52, URZ, 0x4000, UP6 ;  /* 0x00004000ff347887 */ /* 0x000fc4000b000000 */
[----:B------:R-:W-:Y:S02]  /*1510*/  USEL UR53, UR53, 0x10200010, !UP5 ;  /* 0x1020001035357887 */ /* 0x000fe4000e800000 */
[----:B------:R-:W-:Y:S02]  /*1520*/  USHF.L.U32 UR6, UR8, UR6, URZ ;  /* 0x0000000608067299 */ /* 0x000fe400080006ff */
[----:B------:R-:W-:Y:S02]  /*1530*/  USHF.L.U32 UR8, UR8, UR28, URZ ;  /* 0x0000001c08087299 */ /* 0x000fe400080006ff */
[----:B------:R-:W-:Y:S02]  /*1540*/  USHF.R.U32.HI UR27, URZ, 0x4, UR27 ;  /* 0x00000004ff1b7899 */ /* 0x000fe4000801161b */
[----:B------:R-:W-:Y:S02]  /*1550*/  USHF.R.U32.HI UR26, URZ, 0x4, UR26 ;  /* 0x00000004ff1a7899 */ /* 0x000fe4000801161a */
[----:B-----5:R-:W-:-:S02]  /*1560*/  UIMAD UR5, UR9, UR5, URZ ;  /* 0x00000005090572a4 */ /* 0x020fc4000f8e02ff */
[----:B------:R-:W-:Y:S02]  /*1570*/  UIADD3 UR53, UPT, UPT, UR52, UR53, URZ ;  /* 0x0000003534357290 */ /* 0x000fe4000fffe0ff */
[----:B------:R-:W-:Y:S02]  /*1580*/  ULOP3.LUT UR6, UR8, UR6, UR7, 0xfe, !UPT ;  /* 0x0000000608067292 */ /* 0x000fe4000f8efe07 */
[----:B------:R-:W-:Y:S02]  /*1590*/  ULOP3.LUT UR8, UR27, 0x3fc0, URZ, 0xc0, !UPT ;  /* 0x00003fc01b087892 */ /* 0x000fe4000f8ec0ff */
[----:B------:R-:W-:Y:S01]  /*15a0*/  ULOP3.LUT UR9, UR26, 0x3fc0, URZ, 0xc0, !UPT ;  /* 0x00003fc01a097892 */ /* 0x000fe2000f8ec0ff */
[----:B----4-:R-:W-:Y:S01]  /*15b0*/  R2UR UR32, R0 ;  /* 0x00000000002072ca */ /* 0x010fe200000e0000 */
[----:B------:R-:W-:Y:S02]  /*15c0*/  USHF.R.S32.HI UR31, URZ, 0x1f, UR5 ;  /* 0x0000001fff1f7899 */ /* 0x000fe40008011405 */
[----:B------:R-:W-:-:S02]  /*15d0*/  ULOP3.LUT UR24, UR24, 0xffff, URZ, 0xc0, !UPT ;  /* 0x0000ffff18187892 */ /* 0x000fc4000f8ec0ff */
[----:B------:R-:W-:Y:S02]  /*15e0*/  UISETP.NE.AND UP0, UPT, UR14, URZ, UPT ;  /* 0x000000ff0e00728c */ /* 0x000fe4000bf05270 */
[----:B------:R-:W-:Y:S02]  /*15f0*/  ULOP3.LUT UR25, UR6, 0xffff, UR25, 0xc8, !UPT ;  /* 0x0000ffff06197892 */ /* 0x000fe4000f8ec819 */
[----:B------:R-:W-:Y:S02]  /*1600*/  ULOP3.LUT UR8, UR8, 0x10000, URZ, 0xfc, !UPT ;  /* 0x0001000008087892 */ /* 0x000fe4000f8efcff */
[----:B------:R-:W-:Y:S02]  /*1610*/  ULOP3.LUT UR9, UR9, 0x10000, URZ, 0xfc, !UPT ;  /* 0x0001000009097892 */ /* 0x000fe4000f8efcff */
[----:B------:R-:W-:Y:S02]  /*1620*/  ULEA.HI UR31, UR31, UR5, URZ, 0x2 ;  /* 0x000000051f1f7291 */ /* 0x000fe4000f8f10ff */
[----:B------:R-:W-:Y:S01]  /*1630*/  UISETP.NE.AND UP1, UPT, UR14, URZ, UPT ;  /* 0x000000ff0e00728c */ /* 0x000fe2000bf25270 */
[----:B------:R-:W-:Y:S01]  /*1640*/  UMOV UR30, URZ ;  /* 0x000000ff001e7c82 */ /* 0x000fe20008000000 */
[----:B------:R-:W-:Y:S01]  /*1650*/  UMOV UR29, URZ ;  /* 0x000000ff001d7c82 */ /* 0x000fe20008000000 */
[----:B------:R-:W-:Y:S01]  /*1660*/  UMOV UR28, URZ ;  /* 0x000000ff001c7c82 */ /* 0x000fe20008000000 */
[----:B------:R-:W-:Y:S01]  /*1670*/  UMOV UR52, URZ ;  /* 0x000000ff00347c82 */ /* 0x000fe20008000000 */
[----:B------:R-:W-:Y:S01]  /*1680*/  UMOV UR38, URZ ;  /* 0x000000ff00267c82 */ /* 0x000fe20008000000 */
[----:B------:R-:W-:Y:S01]  /*1690*/  UMOV UR39, UR53 ;  /* 0x0000003500277c82 */ /* 0x000fe20008000000 */
[----:B------:R-:W-:Y:S01]  /*16a0*/  UMOV UR36, URZ ;  /* 0x000000ff00247c82 */ /* 0x000fe20008000000 */
[----:B------:R-:W-:Y:S01]  /*16b0*/  UMOV UR37, UR53 ;  /* 0x0000003500257c82 */ /* 0x000fe20008000000 */
[----:B------:R-:W-:Y:S01]  /*16c0*/  UMOV UR34, URZ ;  /* 0x000000ff00227c82 */ /* 0x000fe20008000000 */
[----:B------:R-:W-:-:S05]  /*16d0*/  UMOV UR35, UR53 ;  /* 0x0000003500237c82 */ /* 0x000fca0008000000 */
.L_x_33:
[----:B-1----:R-:W-:Y:S01]  /*16e0*/  PLOP3.LUT P1, PT, PT, PT, PT, 0x80, 0x8 ;  /* 0x000000000008781c */ /* 0x002fe20003f2f070 */
[----:B----4-:R-:W-:Y:S02]  /*16f0*/  ULEA UR7, UR30, UR32, 0x7 ;  /* 0x000000201e077291 */ /* 0x010fe4000f8e38ff */
[----:B------:R-:W-:Y:S02]  /*1700*/  ULEA.HI.SX32 UR11, UR31, UR11, 0x1e ;  /* 0x0000000b1f0b7291 */ /* 0x000fe4000f8ff2ff */
[----:B------:R-:W-:Y:S02]  /*1710*/  UPLOP3.LUT UP4, UPT, UPT, UPT, UPT, 0x40, 0x4 ;  /* 0x000000000004789c */ /* 0x000fe40003f8e870 */
[----:B------:R-:W-:Y:S01]  /*1720*/  ULEA UR6, UR30, UR4, 0x3 ;  /* 0x000000041e067291 */ /* 0x000fe2000f8e18ff */
[----:B-----5:R-:W-:Y:S11]  /*1730*/  BRA.U UP0, `(.L_x_26) ;  /* 0x00000001001c7547 */ /* 0x020ff6000b800000 */
[----:B------:R-:W-:Y:S01]  /*1740*/  USHF.L.U32 UR5, UR29, 0x1f, URZ ;  /* 0x0000001f1d057899 */ /* 0x000fe200080006ff */
[----:B------:R-:W-:Y:S01]  /*1750*/  SHF.L.U32 R2, R5, 0x1f, RZ ;  /* 0x0000001f05027819 */ /* 0x000fe200000006ff */
[----:B------:R-:W-:-:S04]  /*1760*/  ULEA UR10, UR28, UR4, 0x3 ;  /* 0x000000041c0a7291 */ /* 0x000fc8000f8e18ff */
[----:B------:R-:W-:-:S05]  /*1770*/  MOV R0, UR5 ;  /* 0x0000000500007c02 */ /* 0x000fca0008000f00 */
[----:B------:R1:W4:Y:S01]  /*1780*/  SYNCS.PHASECHK.TRANS64.TRYWAIT P1, [UR10], R0 ;  /* 0x00000000ff0075a7 */ /* 0x000322000802110a */
[----:B------:R-:W5:Y:S02]  /*1790*/  SYNCS.PHASECHK.TRANS64.TRYWAIT P0, [UR6+0x80], R2 ;  /* 0x00008002ff0075a7 */ /* 0x000f640008001106 */
[----:B-1--45:R-:W-:Y:S05]  /*17a0*/  @!P0 BRA `(.L_x_27) ;  /* 0x0000003000548947 */ /* 0x032fea0003800000 */
.L_x_26:
[----:B------:R-:W-:-:S05]  /*17b0*/  UMOV UR27, URZ ;  /* 0x000000ff001b7c82 */ /* 0x000fca0008000000 */
.L_x_31:
[----:B-1--45:R-:W-:Y:S05]  /*17c0*/  BRA.U UP0, `(.L_x_28) ;  /* 0x0000000100787547 */ /* 0x032fea000b800000 */
[----:B------:R-:W-:Y:S02]  /*17d0*/  ULEA UR56, UR28, UR9, 0x9 ;  /* 0x000000091c387291 */ /* 0x000fe4000f8e48ff */
[----:B------:R-:W-:Y:S02]  /*17e0*/  ULEA UR54, UR28, UR8, 0xa ;  /* 0x000000081c367291 */ /* 0x000fe4000f8e50ff */
[----:B------:R-:W-:Y:S02]  /*17f0*/  ULEA UR5, UR28, UR4, 0x3 ;  /* 0x000000041c057291 */ /* 0x000fe4000f8e18ff */
[----:B------:R-:W-:Y:S02]  /*1800*/  UIADD3 UR50, UPT, UPT, UR56, 0x2, URZ ;  /* 0x0000000238327890 */ /* 0x000fe4000fffe0ff */
[----:B------:R-:W-:Y:S02]  /*1810*/  UIADD3 UR48, UPT, UPT, UR54, 0x2, URZ ;  /* 0x0000000236307890 */ /* 0x000fe4000fffe0ff */
[----:B------:R-:W-:Y:S02]  /*1820*/  UIADD3 UR46, UPT, UPT, UR56, 0x4, URZ ;  /* 0x00000004382e7890 */ /* 0x000fe4000fffe0ff */
[----:B------:R-:W-:Y:S02]  /*1830*/  UIADD3 UR44, UPT, UPT, UR54, 0x4, URZ ;  /* 0x00000004362c7890 */ /* 0x000fe4000fffe0ff */
[----:B------:R-:W-:Y:S02]  /*1840*/  UIADD3 UR42, UPT, UPT, UR56, 0x6, URZ ;  /* 0x00000006382a7890 */ /* 0x000fe4000fffe0ff */
[----:B------:R-:W-:Y:S02]  /*1850*/  UIADD3 UR40, UPT, UPT, UR54, 0x6, URZ ;  /* 0x0000000636287890 */ /* 0x000fe4000fffe0ff */
[----:B------:R-:W-:Y:S01]  /*1860*/  UIADD3 UR26, UPT, UPT, UR5, 0x38, URZ ;  /* 0x00000038051a7890 */ /* 0x000fe2000fffe0ff */
[----:B------:R-:W-:Y:S01]  /*1870*/  UMOV UR57, 0x40004040 ;  /* 0x4000404000397882 */ /* 0x000fe20000000000 */
[----:B------:R-:W-:Y:S01]  /*1880*/  UMOV UR55, 0x40004040 ;  /* 0x4000404000377882 */ /* 0x000fe20000000000 */
[----:B------:R-:W-:Y:S01]  /*1890*/  UMOV UR51, 0x40004040 ;  /* 0x4000404000337882 */ /* 0x000fe20000000000 */
[----:B------:R-:W-:Y:S01]  /*18a0*/  UMOV UR49, 0x40004040 ;  /* 0x4000404000317882 */ /* 0x000fe20000000000 */
[----:B------:R-:W-:Y:S01]  /*18b0*/  UMOV UR47, 0x40004040 ;  /* 0x40004040002f7882 */ /* 0x000fe20000000000 */
[----:B------:R-:W-:Y:S01]  /*18c0*/  UMOV UR45, 0x40004040 ;  /* 0x40004040002d7882 */ /* 0x000fe20000000000 */
[----:B------:R-:W-:Y:S01]  /*18d0*/  UMOV UR43, 0x40004040 ;  /* 0x40004040002b7882 */ /* 0x000fe20000000000 */
[----:B------:R-:W-:Y:S01]  /*18e0*/  UMOV UR41, 0x40004040 ;  /* 0x4000404000297882 */ /* 0x000fe20000000000 */
[----:B------:R-:W-:Y:S05]  /*18f0*/  @P1 BRA `(.L_x_29) ;  /* 0x0000000000101947 */ /* 0x000fea0003800000 */
[----:B------:R-:W-:Y:S06]  /*1900*/  USHF.L.U32 UR10, UR29, 0x1f, URZ ;  /* 0x0000001f1d0a7899 */ /* 0x000fec00080006ff */
[----:B-1----:R-:W-:Y:S04]  /*1910*/  MOV R0, UR10 ;  /* 0x0000000a00007c02 */ /* 0x002fe80008000f00 */
[----:B------:R-:W1:Y:S02]  /*1920*/  SYNCS.PHASECHK.TRANS64.TRYWAIT P0, [UR5], R0 ;  /* 0x00000000ff0075a7 */ /* 0x000e640008001105 */
[----:B-1----:R-:W-:Y:S05]  /*1930*/  @!P0 BRA `(.L_x_30) ;  /* 0x00000030000c8947 */ /* 0x002fea0003800000 */
.L_x_29:
[----:B------:R4:W-:Y:S01]  /*1940*/  UTCQMMA.2CTA gdesc[UR54], gdesc[UR56], tmem[UR7], tmem[UR52], idesc[UR53], UP4 ;  /* 0x00ff3438360075ea */ /* 0x0009e2000a200307 */
[----:B------:R4:W-:Y:S01]  /*1950*/  UTCQMMA.2CTA gdesc[UR48], gdesc[UR50], tmem[UR7], tmem[UR38], idesc[UR39], UPT ;  /* 0x00ff2632300075ea */ /* 0x0009e2000ba00307 */
[----:B------:R4:W-:Y:S01]  /*1960*/  UTCQMMA.2CTA gdesc[UR44], gdesc[UR46], tmem[UR7], tmem[UR36], idesc[UR37], UPT ;  /* 0x00ff242e2c0075ea */ /* 0x0009e2000ba00307 */
[----:B------:R-:W-:Y:S01]  /*1970*/  UPLOP3.LUT UP4, UPT, UPT, UPT, UPT, 0x80, 0x8 ;  /* 0x000000000008789c */ /* 0x000fe20003f8f070 */
[----:B------:R4:W-:Y:S01]  /*1980*/  UTCQMMA.2CTA gdesc[UR40], gdesc[UR42], tmem[UR7], tmem[UR34], idesc[UR35], UPT ;  /* 0x00ff222a280075ea */ /* 0x0009e2000ba00307 */
[----:B------:R4:W-:Y:S01]  /*1990*/  UTCBAR.2CTA.MULTICAST [UR26], URZ, UR25 ;  /* 0x000000ff1a0073e9 */ /* 0x0009e20008200819 */
[----:B------:R-:W-:Y:S02]  /*19a0*/  NOP ;  /* 0x0000000000007918 */ /* 0x000fe40000000000 */
.L_x_28:
[----:B------:R-:W-:Y:S01]  /*19b0*/  UIADD3 UR28, UPT, UPT, UR28, 0x1, URZ ;  /* 0x000000011c1c7890 */ /* 0x000fe2000fffe0ff */
[----:B------:R-:W-:Y:S01]  /*19c0*/  PLOP3.LUT P1, PT, PT, PT, PT, 0x80, 0x8 ;  /* 0x000000000008781c */ /* 0x000fe20003f2f070 */
[----:B------:R-:W-:Y:S02]  /*19d0*/  UISETP.GT.U32.AND UP3, UPT, UR27, 0x1e, UPT ;  /* 0x0000001e1b00788c */ /* 0x000fe4000bf64070 */
[----:B------:R-:W-:Y:S02]  /*19e0*/  UISETP.NE.AND UP2, UPT, UR28, 0x7, UPT ;  /* 0x000000071c00788c */ /* 0x000fe4000bf45270 */
[----:B------:R-:W-:Y:S02]  /*19f0*/  UISETP.NE.OR UP3, UPT, UR14, URZ, UP3 ;  /* 0x000000ff0e00728c */ /* 0x000fe40009f65670 */
[----:B------:R-:W-:Y:S02]  /*1a00*/  USEL UR5, URZ, 0x1, UP2 ;  /* 0x00000001ff057887 */ /* 0x000fe40009000000 */
[----:B------:R-:W-:Y:S02]  /*1a10*/  USEL UR28, UR28, URZ, UP2 ;  /* 0x000000ff1c1c7287 */ /* 0x000fe40009000000 */
[----:B------:R-:W-:Y:S01]  /*1a20*/  ULOP3.LUT UR29, UR29, UR5, URZ, 0x3c, !UPT ;  /* 0x000000051d1d7292 */ /* 0x000fe2000f8e3cff */
[----:B------:R-:W-:Y:S01]  /*1a30*/  PLOP3.LUT P0, PT, PT, PT, UP3, 0x80, 0x8 ;  /* 0x000000000008781c */ /* 0x000fe20003f0f038 */
[----:B------:R-:W-:Y:S03]  /*1a40*/  UIADD3 UR27, UPT, UPT, UR27, 0x1, URZ ;  /* 0x000000011b1b7890 */ /* 0x000fe6000fffe0ff */
[----:B------:R-:W-:Y:S02]  /*1a50*/  @!UP3 USHF.L.U32 UR5, UR29, 0x1f, URZ ;  /* 0x0000001f1d05b899 */ /* 0x000fe400080006ff */
[----:B------:R-:W-:Y:S02]  /*1a60*/  @!UP3 ULEA UR10, UR28, UR4, 0x3 ;  /* 0x000000041c0ab291 */ /* 0x000fe4000f8e18ff */
[----:B------:R-:W-:Y:S02]  /*1a70*/  UISETP.NE.AND UP2, UPT, UR27, 0x20, UPT ;  /* 0x000000201b00788c */ /* 0x000fe4000bf45270 */
[----:B-1----:R-:W-:Y:S05]  /*1a80*/  IMAD.U32 R0, RZ, RZ, UR5 ;  /* 0x00000005ff007e24 */ /* 0x002fea000f8e00ff */
[----:B------:R5:W1:Y:S02]  /*1a90*/  @!P0 SYNCS.PHASECHK.TRANS64.TRYWAIT P1, [UR10], R0 ;  /* 0x00000000ff0085a7 */ /* 0x000a64000802110a */
[----:B------:R-:W-:Y:S05]  /*1aa0*/  BRA.U UP2, `(.L_x_31) ;  /* 0xfffffffd02447547 */ /* 0x000fea000b83ffff */
[----:B------:R-:W-:Y:S05]  /*1ab0*/  BRA.U UP1, `(.L_x_32) ;  /* 0x00000001010c7547 */ /* 0x000fea000b800000 */
[----:B------:R-:W-:-:S09]  /*1ac0*/  UIADD3 UR6, UPT, UPT, UR6, 0x70, URZ ;  /* 0x0000007006067890 */ /* 0x000fd2000fffe0ff */
[----:B------:R4:W-:Y:S01]  /*1ad0*/  UTCBAR.2CTA.MULTICAST [UR6], URZ, UR24 ;  /* 0x000000ff060073e9 */ /* 0x0009e20008200818 */
[----:B------:R-:W-:Y:S02]  /*1ae0*/  NOP ;  /* 0x0000000000007918 */ /* 0x000fe40000000000 */
.L_x_32:
[----:B------:R-:W-:-:S04]  /*1af0*/  UIADD3 UR30, UPT, UPT, UR30, 0x1, URZ ;  /* 0x000000011e1e7890 */ /* 0x000fc8000fffe0ff */
[----:B------:R-:W-:-:S04]  /*1b00*/  UISETP.NE.AND UP2, UPT, UR30, 0x2, UPT ;  /* 0x000000021e00788c */ /* 0x000fc8000bf45270 */
[----:B------:R-:W-:Y:S02]  /*1b10*/  USEL UR30, UR30, URZ, UP2 ;  /* 0x000000ff1e1e7287 */ /* 0x000fe40009000000 */
[----:B------:R-:W-:Y:S02]  /*1b20*/  USEL UR5, URZ, 0x1, UP2 ;  /* 0x00000001ff057887 */ /* 0x000fe40009000000 */
[----:B------:R-:W-:-:S04]  /*1b30*/  UISETP.GE.AND UP2, UPT, UR11, 0x100, UPT ;  /* 0x000001000b00788c */ /* 0x000fc8000bf46270 */
[----:B------:R-:W-:-:S05]  /*1b40*/  LOP3.LUT R5, R5, UR5, RZ, 0x3c, !PT ;  /* 0x0000000505057c12 */ /* 0x000fca000f8e3cff */
[----:B------:R-:W-:Y:S05]  /*1b50*/  BRA.U !UP2, `(.L_x_33) ;  /* 0xfffffff90ae07547 */ /* 0x000fea000b83ffff */
[----:B------:R-:W-:-:S06]  /*1b60*/  UIADD3 UR30, UPT, UPT, UR30, 0x1, URZ ;  /* 0x000000011e1e7890 */ /* 0x000fcc000fffe0ff */
[----:B------:R-:W-:Y:S02]  /*1b70*/  MOV R6, UR30 ;  /* 0x0000001e00067c02 */ /* 0x000fe40008000f00 */
.L_x_25:
[----:B------:R-:W-:-:S09]  /*1b80*/  UISETP.NE.AND UP0, UPT, UR13, URZ, UPT ;  /* 0x000000ff0d00728c */ /* 0x000fd2000bf05270 */
[----:B------:R-:W-:Y:S05]  /*1b90*/  BRA.U UP0, `(.L_x_24) ;  /* 0x00000001002c7547 */ /* 0x000fea000b800000 */
[----:B-1---5:R-:W1:Y:S01]  /*1ba0*/  S2R R0, SR_CgaCtaId ;  /* 0x0000000000007919 */ /* 0x022e620000008800 */
[----:B------:R-:W-:Y:S02]  /*1bb0*/  ISETP.NE.AND P0, PT, R6, 0x2, PT ;  /* 0x000000020600780c */ /* 0x000fe40003f05270 */
[----:B------:R-:W-:Y:S02]  /*1bc0*/  MOV R3, 0x400 ;  /* 0x0000040000037802 */ /* 0x000fe40000000f00 */
[----:B------:R-:W-:-:S04]  /*1bd0*/  SEL R2, RZ, 0x1, P0 ;  /* 0x00000001ff027807 */ /* 0x000fc80000000000 */
[----:B------:R-:W-:-:S05]  /*1be0*/  LOP3.LUT R2, R5, R2, RZ, 0x3c, !PT ;  /* 0x0000000205027212 */ /* 0x000fca00078e3cff */
[----:B------:R-:W-:Y:S01]  /*1bf0*/  IMAD.U32 R2, R2, -0x80000000, RZ ;  /* 0x8000000002027824 */ /* 0x000fe200078e00ff */
[----:B-1----:R-:W-:Y:S02]  /*1c00*/  LEA R0, R0, R3, 0x18 ;  /* 0x0000000300007211 */ /* 0x002fe400078ec0ff */
[----:B------:R-:W-:-:S05]  /*1c10*/  SEL R3, R6, RZ, P0 ;  /* 0x000000ff06037207 */ /* 0x000fca0000000000 */
[----:B------:R-:W-:-:S04]  /*1c20*/  IMAD R0, R3, 0x8, R0 ;  /* 0x0000000803007824 */ /* 0x000fc800078e0200 */
[----:B------:R-:W1:Y:S02]  /*1c30*/  SYNCS.PHASECHK.TRANS64.TRYWAIT P0, [R0+URZ+0x80], R2 ;  /* 0x00008002000075a7 */ /* 0x000e6400080011ff */
[----:B-1----:R-:W-:Y:S05]  /*1c40*/  @!P0 BRA `(.L_x_34) ;  /* 0x0000002c00688947 */ /* 0x002fea0003800000 */
.L_x_24:
[----:B------:R-:W-:-:S06]  /*1c50*/  UISETP.GT.AND UP0, UPT, UR23, 0x3, UPT ;  /* 0x000000031700788c */ /* 0x000fcc000bf04270 */
[----:B------:R-:W-:-:S13]  /*1c60*/  PLOP3.LUT P0, PT, PT, PT, UP0, 0x80, 0x8 ;  /* 0x000000000008781c */ /* 0x000fda0003f0f008 */
[----:B-12345:R-:W-:Y:S05]  /*1c70*/  @P0 EXIT ;  /* 0x000000000000094d */ /* 0x03efea0003800000 */
[----:B------:R-:W-:-:S09]  /*1c80*/  UISETP.NE.AND UP0, UPT, UR23, URZ, UPT ;  /* 0x000000ff1700728c */ /* 0x000fd2000bf05270 */
[----:B------:R-:W-:Y:S05]  /*1c90*/  BRA.U UP0, `(.L_x_35) ;  /* 0x00000005008c7547 */ /* 0x000fea000b800000 */
[----:B------:R-:W1:Y:S01]  /*1ca0*/  S2R R6, SR_CgaCtaId ;  /* 0x0000000000067919 */ /* 0x000e620000008800 */
[----:B------:R-:W-:Y:S01]  /*1cb0*/  NOP ;  /* 0x0000000000007918 */ /* 0x000fe20000000000 */
[----:B------:R-:W-:Y:S02]  /*1cc0*/  MOV R3, 0x40 ;  /* 0x0000004000037802 */ /* 0x000fe40000000f00 */
[----:B------:R-:W-:Y:S02]  /*1cd0*/  MOV R5, 0x400 ;  /* 0x0000040000057802 */ /* 0x000fe40000000f00 */
[C---:B-1----:R-:W-:Y:S02]  /*1ce0*/  LEA R0, R6.reuse, R3, 0x18 ;  /* 0x0000000306007211 */ /* 0x042fe400078ec0ff */
[----:B------:R-:W-:-:S04]  /*1cf0*/  LEA R5, R6, R5, 0x18 ;  /* 0x0000000506057211 */ /* 0x000fc800078ec0ff */
[----:B------:R-:W1:Y:S02]  /*1d00*/  LDS.U8 R0, [R0] ;  /* 0x0000000000007984 */ /* 0x000e640000000000 */
[----:B-1----:R-:W-:-:S13]  /*1d10*/  ISETP.NE.AND P0, PT, R0, RZ, PT ;  /* 0x000000ff0000720c */ /* 0x002fda0003f05270 */
[----:B------:R-:W-:Y:S05]  /*1d20*/  @P0 BRA `(.L_x_36) ;  /* 0x0000000400500947 */ /* 0x000fea0003800000 */
[C---:B------:R-:W-:Y:S02]  /*1d30*/  LOP3.LUT R0, R6.reuse, 0x1, RZ, 0xc0, !PT ;  /* 0x0000000106007812 */ /* 0x040fe400078ec0ff */
[----:B------:R-:W-:Y:S02]  /*1d40*/  LOP3.LUT R13, R6, 0x1, RZ, 0x3c, !PT ;  /* 0x00000001060d7812 */ /* 0x000fe400078e3cff */
[----:B------:R-:W-:-:S13]  /*1d50*/  ISETP.NE.U32.AND P1, PT, R0, 0x1, PT ;  /* 0x000000010000780c */ /* 0x000fda0003f25070 */
[----:B------:R-:W-:Y:S05]  /*1d60*/  @!P1 BRA `(.L_x_37) ;  /* 0x0000000000c49947 */ /* 0x000fea0003800000 */
[----:B------:R-:W-:Y:S01]  /*1d70*/  ELECT P0, URZ, PT ;  /* 0x0000000000ff782f */ /* 0x000fe20003800000 */
[----:B------:R-:W-:-:S12]  /*1d80*/  BSSY B0, `(.L_x_37) ;  /* 0x000002f000007945 */ /* 0x000fd80003800000 */
[----:B------:R-:W-:Y:S05]  /*1d90*/  @!P0 BRA `(.L_x_38) ;  /* 0x0000000000b48947 */ /* 0x000fea0003800000 */
[----:B------:R-:W-:-:S05]  /*1da0*/  UMOV UR4, 0x8 ;  /* 0x0000000800047882 */ /* 0x000fca0000000000 */
[----:B------:R-:W-:Y:S04]  /*1db0*/  DEPBAR.LE SB1, 0x36 ;  /* 0x00009d800000791a */ /* 0x000fe80000000000 */
[----:B------:R-:W1:Y:S02]  /*1dc0*/  UTCATOMSWS.2CTA.FIND_AND_SET.ALIGN UP0, UR4, UR4 ;  /* 0x00000004000475e3 */ /* 0x000e640008200800 */
[----:B-1----:R-:W-:Y:S01]  /*1dd0*/  PLOP3.LUT P0, PT, PT, PT, UP0, 0x80, 0x8 ;  /* 0x000000000008781c */ /* 0x002fe20003f0f008 */
[----:B------:R-:W-:-:S03]  /*1de0*/  IMAD.U32 R12, RZ, RZ, UR4 ;  /* 0x00000004ff0c7e24 */ /* 0x000fc6000f8e00ff */
[----:B------:R-:W-:-:S04]  /*1df0*/  SEL R0, RZ, 0xffffffff, !P0 ;  /* 0xffffffffff007807 */ /* 0x000fc80004000000 */
[----:B------:R-:W-:-:S13]  /*1e00*/  ISETP.NE.AND P0, PT, R0, RZ, PT ;  /* 0x000000ff0000720c */ /* 0x000fda0003f05270 */
[----:B------:R-:W-:Y:S05]  /*1e10*/  @P0 BRA `(.L_x_39) ;  /* 0x0000000000240947 */ /* 0x000fea0003800000 */
.L_x_40:
[----:B------:R-:W-:Y:S05]  /*1e20*/  NANOSLEEP 0x64 ;  /* 0x000000640000795d */ /* 0x000fea0003800000 */
[----:B------:R-:W-:-:S05]  /*1e30*/  UMOV UR4, 0x8 ;  /* 0x0000000800047882 */ /* 0x000fca0000000000 */
[----:B------:R-:W-:Y:S04]  /*1e40*/  DEPBAR.LE SB1, 0x36 ;  /* 0x00009d800000791a */ /* 0x000fe80000000000 */
[----:B------:R-:W1:Y:S02]  /*1e50*/  UTCATOMSWS.2CTA.FIND_AND_SET.ALIGN UP0, UR4, UR4 ;  /* 0x00000004000475e3 */ /* 0x000e640008200800 */
[----:B-1----:R-:W-:Y:S01]  /*1e60*/  PLOP3.LUT P0, PT, PT, PT, UP0, 0x80, 0x8 ;  /* 0x000000000008781c */ /* 0x002fe20003f0f008 */
[----:B------:R-:W-:-:S03]  /*1e70*/  IMAD.U32 R12, RZ, RZ, UR4 ;  /* 0x00000004ff0c7e24 */ /* 0x000fc6000f8e00ff */
[----:B------:R-:W-:-:S04]  /*1e80*/  SEL R0, RZ, 0xffffffff, !P0 ;  /* 0xffffffffff007807 */ /* 0x000fc80004000000 */
[----:B------:R-:W-:-:S13]  /*1e90*/  ISETP.NE.AND P0, PT, R0, RZ, PT ;  /* 0x000000ff0000720c */ /* 0x000fda0003f05270 */
[----:B------:R-:W-:Y:S05]  /*1ea0*/  @!P0 BRA `(.L_x_40) ;  /* 0xfffffffc00dc8947 */ /* 0x000fea000383ffff */
.L_x_39:
[----:B------:R-:W-:Y:S01]  /*1eb0*/  MOV R11, 0x60 ;  /* 0x00000060000b7802 */ /* 0x000fe20000000f00 */
[----:B------:R-:W-:Y:S01]  /*1ec0*/  VIADD R2, R5, 0x98 ;  /* 0x0000009805027836 */ /* 0x000fe20000000000 */
[----:B------:R-:W-:Y:S01]  /*1ed0*/  MOV R3, 0x58 ;  /* 0x0000005800037802 */ /* 0x000fe20000000f00 */
[----:B------:R-:W-:Y:S01]  /*1ee0*/  IMAD.MOV.U32 R8, RZ, RZ, 0x4 ;  /* 0x00000004ff087424 */ /* 0x000fe200078e00ff */
[C---:B------:R-:W-:Y:S02]  /*1ef0*/  LEA R11, R6.reuse, R11, 0x18 ;  /* 0x0000000b060b7211 */ /* 0x040fe400078ec0ff */
[----:B------:R-:W-:-:S03]  /*1f00*/  LEA R0, R6, R3, 0x18 ;  /* 0x0000000306007211 */ /* 0x000fc600078ec0ff */
[----:B------:R-:W1:Y:S02]  /*1f10*/  LDS R14, [R11] ;  /* 0x000000000b0e7984 */ /* 0x000e640000000800 */
[----:B-1----:R-:W-:-:S04]  /*1f20*/  IMAD.U32 R14, R14, -0x80000000, RZ ;  /* 0x800000000e0e7824 */ /* 0x002fc800078e00ff */
[----:B------:R-:W1:Y:S02]  /*1f30*/  SYNCS.PHASECHK.TRANS64.TRYWAIT P0, [R0+URZ], R14 ;  /* 0x0000000e000075a7 */ /* 0x000e6400080011ff */
[----:B-1----:R-:W-:Y:S05]  /*1f40*/  @P0 BRA `(.L_x_41) ;  /* 0x0000000000080947 */ /* 0x002fea0003800000 */
[----:B------:R-:W1:Y:S02]  /*1f50*/  SYNCS.PHASECHK.TRANS64.TRYWAIT P0, [R0+URZ], R14 ;  /* 0x0000000e000075a7 */ /* 0x000e6400080011ff */
[----:B-1----:R-:W-:Y:S05]  /*1f60*/  @!P0 BRA `(.L_x_42) ;  /* 0x0000002800b88947 */ /* 0x002fea0003800000 */
.L_x_41:
[C---:B------:R-:W-:Y:S01]  /*1f70*/  PRMT R3, R13.reuse, 0x654, R0 ;  /* 0x000006540d037816 */ /* 0x040fe20000000000 */
[C---:B------:R-:W-:Y:S01]  /*1f80*/  IMAD.SHL.U32 R10, R12.reuse, 0x20, RZ ;  /* 0x000000200c0a7824 */ /* 0x040fe200078e00ff */
[----:B------:R-:W-:Y:S01]  /*1f90*/  PRMT R2, R13, 0x654, R2 ;  /* 0x000006540d027816 */ /* 0x000fe20000000002 */
[----:B------:R-:W-:Y:S01]  /*1fa0*/  IMAD.MOV.U32 R7, RZ, RZ, 0xff ;  /* 0x000000ffff077424 */ /* 0x000fe200078e00ff */
[----:B------:R2:W-:Y:S01]  /*1fb0*/  SYNCS.ARRIVE.TRANS64.RED RZ, [R3+URZ], R8 ;  /* 0x0000000803ff79a7 */ /* 0x0005e200080004ff */
[----:B-1----:R-:W-:Y:S01]  /*1fc0*/  IMAD.MOV.U32 R0, RZ, RZ, 0x1 ;  /* 0x00000001ff007424 */ /* 0x002fe200078e00ff */
[----:B------:R1:W-:Y:S01]  /*1fd0*/  STS [R5+0x98], R10 ;  /* 0x0000980a05007388 */ /* 0x0003e20000000800 */
[----:B------:R-:W-:Y:S01]  /*1fe0*/  VIADD R9, R12, 0x10 ;  /* 0x000000100c097836 */ /* 0x000fe20000000000 */
[----:B------:R-:W-:Y:S02]  /*1ff0*/  SHF.L.U32 R7, R7, R12, RZ ;  /* 0x0000000c07077219 */ /* 0x000fe400000006ff */
[----:B------:R1:W-:Y:S02]  /*2000*/  STAS [R2.64], R12 ;  /* 0x0000000c02007dbd */ /* 0x0003e4000c0008ff */
[----:B--2---:R-:W-:-:S02]  /*2010*/  SHF.L.U32 R8, R0, R9, RZ ;  /* 0x0000000900087219 */ /* 0x004fc400000006ff */
[----:B------:R-:W-:Y:S02]  /*2020*/  MOV R9, 0x50 ;  /* 0x0000005000097802 */ /* 0x000fe40000000f00 */
[----:B------:R-:W-:Y:S02]  /*2030*/  LOP3.LUT R7, R8, R7, RZ, 0xfc, !PT ;  /* 0x0000000708077212 */ /* 0x000fe400078efcff */
[----:B------:R-:W-:-:S05]  /*2040*/  LEA R8, R6, R9, 0x18 ;  /* 0x0000000906087211 */ /* 0x000fca00078ec0ff */
[----:B------:R1:W-:Y:S04]  /*2050*/  ATOMS.OR RZ, [R8], R7 ;  /* 0x0000000708ff738c */ /* 0x0003e80003000000 */
[----:B------:R1:W-:Y:S02]  /*2060*/  ATOMS.XOR RZ, [R11], R0 ;  /* 0x000000000bff738c */ /* 0x0003e40003800000 */
.L_x_38:
[----:B------:R-:W-:Y:S05]  /*2070*/  BSYNC B0 ;  /* 0x0000000000007941 */ /* 0x000fea0003800000 */
.L_x_37:
[----:B------:R-:W-:Y:S05]  /*2080*/  @P1 BRA `(.L_x_43) ;  /* 0x0000000000881947 */ /* 0x000fea0003800000 */
[----:B------:R-:W-:Y:S05]  /*2090*/  WARPSYNC.ALL ;  /* 0x0000000000007948 */ /* 0x000fea0003800000 */
[----:B------:R-:W-:Y:S01]  /*20a0*/  NOP ;  /* 0x0000000000007918 */ /* 0x000fe20000000000 */
[----:B------:R-:W-:-:S13]  /*20b0*/  ELECT P0, URZ, PT ;  /* 0x0000000000ff782f */ /* 0x000fda0003800000 */
[----:B------:R-:W-:Y:S05]  /*20c0*/  @!P0 BRA `(.L_x_43) ;  /* 0x0000000000788947 */ /* 0x000fea0003800000 */
[----:B-1----:R-:W-:Y:S02]  /*20d0*/  MOV R3, 0x60 ;  /* 0x0000006000037802 */ /* 0x002fe40000000f00 */
[----:B------:R-:W-:Y:S02]  /*20e0*/  MOV R7, 0x58 ;  /* 0x0000005800077802 */ /* 0x000fe40000000f00 */
        /* <DEDUP_REMOVED lines=8> */
.L_x_44:
[----:B------:R-:W2:Y:S01]  /*2170*/  LDS R9, [R5+0x98] ;  /* 0x0000980005097984 */ /* 0x000ea20000000800 */
[----:B------:R-:W-:Y:S01]  /*2180*/  IMAD.MOV.U32 R2, RZ, RZ, 0xff ;  /* 0x000000ffff027424 */ /* 0x000fe200078e00ff */
[----:B-1----:R-:W-:Y:S01]  /*2190*/  PRMT R8, R13, 0x654, R8 ;  /* 0x000006540d087816 */ /* 0x002fe20000000008 */
[----:B------:R-:W-:Y:S02]  /*21a0*/  IMAD.MOV.U32 R0, RZ, RZ, 0x1 ;  /* 0x00000001ff007424 */ /* 0x000fe400078e00ff */
[C---:B--2---:R-:W-:Y:S01]  /*21b0*/  IMAD.SHL.U32 R10, R9.reuse, 0x20, RZ ;  /* 0x00000020090a7824 */ /* 0x044fe200078e00ff */
[----:B------:R-:W-:Y:S01]  /*21c0*/  SHF.L.U32 R2, R2, R9, RZ ;  /* 0x0000000902027219 */ /* 0x000fe200000006ff */
[----:B------:R-:W-:-:S03]  /*21d0*/  VIADD R7, R9, 0x10 ;  /* 0x0000001009077836 */ /* 0x000fc60000000000 */
[----:B------:R2:W-:Y:S02]  /*21e0*/  STS [R5+0x98], R10 ;  /* 0x0000980a05007388 */ /* 0x0005e40000000800 */
[----:B------:R-:W-:Y:S02]  /*21f0*/  SHF.L.U32 R9, R0, R7, RZ ;  /* 0x0000000700097219 */ /* 0x000fe400000006ff */
[----:B------:R-:W-:Y:S02]  /*2200*/  MOV R7, 0x50 ;  /* 0x0000005000077802 */ /* 0x000fe40000000f00 */
[----:B------:R-:W-:Y:S02]  /*2210*/  LOP3.LUT R2, R9, R2, RZ, 0xfc, !PT ;  /* 0x0000000209027212 */ /* 0x000fe400078efcff */
[----:B------:R-:W-:-:S05]  /*2220*/  LEA R7, R6, R7, 0x18 ;  /* 0x0000000706077211 */ /* 0x000fca00078ec0ff */
[----:B------:R2:W-:Y:S01]  /*2230*/  ATOMS.OR RZ, [R7], R2 ;  /* 0x0000000207ff738c */ /* 0x0005e20003000000 */
[----:B------:R2:W-:Y:S03]  /*2240*/  SYNCS.ARRIVE.TRANS64.RED.A1T0 RZ, [R8+URZ], RZ ;  /* 0x000000ff08ff79a7 */ /* 0x0005e600081004ff */
[----:B------:R2:W-:Y:S01]  /*2250*/  ATOMS.XOR RZ, [R3], R0 ;  /* 0x0000000003ff738c */ /* 0x0005e20003800000 */
[----:B------:R-:W-:Y:S05]  /*2260*/  BRA `(.L_x_43) ;  /* 0x0000000000107947 */ /* 0x000fea0003800000 */
.L_x_36:
[----:B------:R-:W-:Y:S02]  /*2270*/  MOV R0, 0xffffffff ;  /* 0xffffffff00007802 */ /* 0x000fe40000000f00 */
[----:B------:R-:W-:-:S03]  /*2280*/  MOV R2, 0x22b0 ;  /* 0x000022b000027802 */ /* 0x000fc60000000f00 */
[----:B------:R1:W-:Y:S04]  /*2290*/  STS [R5+0x98], R0 ;  /* 0x0000980005007388 */ /* 0x0003e80000000800 */
[----:B-1----:R-:W-:Y:S05]  /*22a0*/  CALL.REL.NOINC `($__internal_1_$__cuda_sm10x_tcgen05_guardrail_trap_phase_invalid_during_alloc) ;  /* 0x0000002800547944 */ /* 0x002fea0003c00000 */
.L_x_43:
[----:B------:R-:W-:Y:S05]  /*22b0*/  WARPSYNC.ALL ;  /* 0x0000000000007948 */ /* 0x000fea0003800000 */
[----:B------:R-:W-:Y:S01]  /*22c0*/  NOP ;  /* 0x0000000000007918 */ /* 0x000fe20000000000 */
.L_x_35:
[----:B------:R-:W3:Y:S08]  /*22d0*/  S2UR UR4, SR_CgaCtaId ;  /* 0x00000000000479c3 */ /* 0x000ef00000008800 */
[----:B------:R-:W-:Y:S01]  /*22e0*/  BAR.SYNC.DEFER_BLOCKING 0x2, 0xa0 ;  /* 0x0082800000007b1d */ /* 0x000fe20000010000 */
[----:B-12---:R-:W-:-:S07]  /*22f0*/  MOV R3, 0x400 ;  /* 0x0000040000037802 */ /* 0x006fce0000000f00 */
[----:B------:R-:W1:Y:S01]  /*2300*/  S2UR UR7, SR_CTAID.Z ;  /* 0x00000000000779c3 */ /* 0x000e620000002700 */
[----:B---3--:R-:W-:-:S05]  /*2310*/  IMAD.U32 R0, RZ, RZ, UR4 ;  /* 0x00000004ff007e24 */ /* 0x008fca000f8e00ff */
[----:B------:R-:W-:Y:S01]  /*2320*/  LEA R3, R0, R3, 0x18 ;  /* 0x0000000300037211 */ /* 0x000fe200078ec0ff */
[----:B-1----:R-:W-:-:S04]  /*2330*/  UISETP.GT.U32.AND UP0, UPT, UR7, 0xff, UPT ;  /* 0x000000ff0700788c */ /* 0x002fc8000bf04070 */
[----:B------:R-:W1:Y:S02]  /*2340*/  LDS R2, [R3+0x98] ;  /* 0x0000980003027984 */ /* 0x000e640000000800 */
[----:B-1----:R-:W-:-:S03]  /*2350*/  R2UR UR11, R2 ;  /* 0x00000000020b72ca */ /* 0x002fc600000e0000 */
[----:B------:R-:W-:-:S12]  /*2360*/  BRA.U UP0, `(.L_x_46) ;  /* 0x0000002100287547 */ /* 0x000fd8000b800000 */
[----:B------:R-:W1:Y:S01]  /*2370*/  LDCU.64 UR4, c[0x0][0x5c0] ;  /* 0x0000b800ff0477ac */ /* 0x000e620008000a00 */
[----:B------:R-:W-:Y:S01]  /*2380*/  SHF.R.U32.HI R0, RZ, 0x5, R4 ;  /* 0x00000005ff007819 */ /* 0x000fe20000011604 */
[----:B------:R-:W-:Y:S01]  /*2390*/  IMAD.SHL.U32 R5, R4, 0x40, RZ ;  /* 0x0000004004057824 */ /* 0x000fe200078e00ff */
[----:B------:R-:W2:Y:S01]  /*23a0*/  S2UR UR24, SR_CgaCtaId ;  /* 0x00000000001879c3 */ /* 0x000ea20000008800 */
[----:B------:R-:W3:Y:S01]  /*23b0*/  LDCU.64 UR34, c[0x0][0x5d8] ;  /* 0x0000bb00ff2277ac */ /* 0x000ee20008000a00 */
[----:B------:R-:W-:Y:S02]  /*23c0*/  R2UR UR23, R0 ;  /* 0x00000000001772ca */ /* 0x000fe400000e0000 */
[----:B------:R-:W-:Y:S01]  /*23d0*/  LOP3.LUT R5, R5, 0x7c0, RZ, 0xc0, !PT ;  /* 0x000007c005057812 */ /* 0x000fe200078ec0ff */
[----:B------:R-:W4:Y:S01]  /*23e0*/  LDCU UR10, c[0x0][0x374] ;  /* 0x00006e80ff0a77ac */ /* 0x000f220008000800 */
[----:B------:R-:W-:Y:S01]  /*23f0*/  UIADD3 UR27, UPT, UPT, UR12, UR12, URZ ;  /* 0x0000000c0c1b7290 */ /* 0x000fe2000fffe0ff */
[----:B------:R-:W5:Y:S01]  /*2400*/  LDCU.64 UR32, c[0x0][0x348] ;  /* 0x00006900ff2077ac */ /* 0x000f620008000a00 */
[----:B-1----:R-:W-:-:S07]  /*2410*/  UIMAD.WIDE.U32 UR8, UR7, UR5, URZ ;  /* 0x00000005070872a5 */ /* 0x002fce000f8e00ff */
[----:B------:R-:W-:Y:S01]  /*2420*/  IMAD.U32 R0, RZ, RZ, UR23 ;  /* 0x00000017ff007e24 */ /* 0x000fe2000f8e00ff */
[----:B------:R-:W-:Y:S02]  /*2430*/  ULEA UR30, UR23, UR11, 0x15 ;  /* 0x0000000b171e7291 */ /* 0x000fe4000f8ea8ff */
[----:B------:R-:W-:Y:S01]  /*2440*/  UIADD3 UR5, UPT, UPT, UR7, -UR9, URZ ;  /* 0x8000000907057290 */ /* 0x000fe2000fffe0ff */
[----:B------:R-:W-:Y:S01]  /*2450*/  IMAD R0, R0, 0x800, R5 ;  /* 0x0000080000007824 */ /* 0x000fe200078e0205 */
[----:B------:R-:W-:Y:S01]  /*2460*/  UMOV UR29, URZ ;  /* 0x000000ff001d7c82 */ /* 0x000fe20008000000 */
[----:B------:R-:W-:Y:S01]  /*2470*/  UMOV UR28, URZ ;  /* 0x000000ff001c7c82 */ /* 0x000fe20008000000 */
[----:B------:R-:W-:Y:S01]  /*2480*/  USHF.R.U32.HI UR5, URZ, UR20, UR5 ;  /* 0x00000014ff057299 */ /* 0x000fe20008011605 */
[----:B------:R-:W-:Y:S01]  /*2490*/  IMAD.IADD R0, R3, 0x1, R0 ;  /* 0x0000000103007824 */ /* 0x000fe200078e0200 */
[----:B------:R-:W-:Y:S01]  /*24a0*/  UMOV UR25, 0x400 ;  /* 0x0000040000197882 */ /* 0x000fe20000000000 */
[----:B------:R-:W1:Y:S02]  /*24b0*/  LDCU UR8, c[0x0][0x5d0] ;  /* 0x0000ba00ff0877ac */ /* 0x000e640008000800 */
[C---:B------:R-:W-:Y:S01]  /*24c0*/  VIADD R2, R0.reuse, 0x8420 ;  /* 0x0000842000027836 */ /* 0x040fe20000000000 */
[----:B------:R-:W-:Y:S01]  /*24d0*/  UIADD3 UR5, UPT, UPT, UR9, UR5, URZ ;  /* 0x0000000509057290 */ /* 0x000fe2000fffe0ff */
[----:B------:R-:W-:-:S03]  /*24e0*/  VIADD R3, R0, 0x8410 ;  /* 0x0000841000037836 */ /* 0x000fc60000000000 */
[----:B------:R-:W-:Y:S01]  /*24f0*/  SHF.R.U32.HI R73, RZ, 0x3, R2 ;  /* 0x00000003ff497819 */ /* 0x000fe20000011602 */
[----:B------:R-:W-:Y:S01]  /*2500*/  USHF.R.U32.HI UR5, URZ, UR19, UR5 ;  /* 0x00000013ff057299 */ /* 0x000fe20008011605 */
[----:B------:R-:W-:Y:S01]  /*2510*/  VIADD R5, R0, 0x8430 ;  /* 0x0000843000057836 */ /* 0x000fe20000000000 */
[----:B------:R-:W-:Y:S02]  /*2520*/  SHF.R.U32.HI R72, RZ, 0x3, R3 ;  /* 0x00000003ff487819 */ /* 0x000fe40000011603 */
[----:B------:R-:W-:Y:S01]  /*2530*/  UIADD3 UR5, UPT, UPT, -UR5, URZ, URZ ;  /* 0x000000ff05057290 */ /* 0x000fe2000fffe1ff */
[----:B------:R-:W-:Y:S01]  /*2540*/  LOP3.LUT R73, R2, 0x30, R73, 0x78, !PT ;  /* 0x0000003002497812 */ /* 0x000fe200078e7849 */
[C---:B------:R-:W-:Y:S01]  /*2550*/  VIADD R2, R0.reuse, 0x8400 ;  /* 0x0000840000027836 */ /* 0x040fe20000000000 */
[----:B------:R-:W-:Y:S01]  /*2560*/  SHF.R.U32.HI R74, RZ, 0x3, R5 ;  /* 0x00000003ff4a7819 */ /* 0x000fe20000011605 */
[----:B------:R-:W-:Y:S01]  /*2570*/  UIMAD UR5, UR4, UR5, UR7 ;  /* 0x00000005040572a4 */ /* 0x000fe2000f8e0207 */
[----:B------:R-:W-:Y:S01]  /*2580*/  LOP3.LUT R72, R3, 0x30, R72, 0x78, !PT ;  /* 0x0000003003487812 */ /* 0x000fe200078e7848 */
[C---:B------:R-:W-:Y:S01]  /*2590*/  VIADD R3, R0.reuse, 0x430 ;  /* 0x0000043000037836 */ /* 0x040fe20000000000 */
[----:B------:R-:W-:Y:S01]  /*25a0*/  SHF.R.U32.HI R71, RZ, 0x3, R2 ;  /* 0x00000003ff477819 */ /* 0x000fe20000011602 */
[----:B-1----:R-:W-:Y:S01]  /*25b0*/  UIMAD.WIDE.U32 UR8, UR5, UR8, URZ ;  /* 0x00000008050872a5 */ /* 0x002fe2000f8e00ff */
[----:B------:R-:W-:Y:S01]  /*25c0*/  LOP3.LUT R74, R5, 0x30, R74, 0x78, !PT ;  /* 0x00000030054a7812 */ /* 0x000fe200078e784a */
[----:B------:R-:W-:Y:S01]  /*25d0*/  VIADD R5, R0, 0x410 ;  /* 0x0000041000057836 */ /* 0x000fe20000000000 */
[----:B------:R-:W-:Y:S01]  /*25e0*/  LOP3.LUT R71, R2, 0x30, R71, 0x78, !PT ;  /* 0x0000003002477812 */ /* 0x000fe200078e7847 */
[----:B------:R-:W-:Y:S01]  /*25f0*/  UIADD3 UR4, UPT, UPT, UR5, -UR9, URZ ;  /* 0x8000000905047290 */ /* 0x000fe2000fffe0ff */
[C---:B------:R-:W-:Y:S01]  /*2600*/  VIADD R2, R0.reuse, 0x420 ;  /* 0x0000042000027836 */ /* 0x040fe20000000000 */
[----:B------:R-:W-:Y:S01]  /*2610*/  SHF.R.U32.HI R70, RZ, 0x3, R3 ;  /* 0x00000003ff467819 */ /* 0x000fe20000011603 */
[----:B------:R-:W-:Y:S01]  /*2620*/  VIADD R0, R0, 0x400 ;  /* 0x0000040000007836 */ /* 0x000fe20000000000 */
[----:B------:R-:W-:Y:S01]  /*2630*/  USHF.R.U32.HI UR4, URZ, UR18, UR4 ;  /* 0x00000012ff047299 */ /* 0x000fe20008011604 */
[----:B------:R-:W-:-:S02]  /*2640*/  SHF.R.U32.HI R68, RZ, 0x3, R5 ;  /* 0x00000003ff447819 */ /* 0x000fc40000011605 */
[----:B------:R-:W-:Y:S01]  /*2650*/  LOP3.LUT R70, R3, 0x30, R70, 0x78, !PT ;  /* 0x0000003003467812 */ /* 0x000fe200078e7846 */
[----:B------:R-:W-:Y:S01]  /*2660*/  UIADD3 UR4, UPT, UPT, UR9, UR4, URZ ;  /* 0x0000000409047290 */ /* 0x000fe2000fffe0ff */
[----:B------:R-:W-:Y:S02]  /*2670*/  SHF.R.U32.HI R69, RZ, 0x3, R2 ;  /* 0x00000003ff457819 */ /* 0x000fe40000011602 */
[----:B------:R-:W-:Y:S01]  /*2680*/  SHF.R.U32.HI R3, RZ, 0x3, R0 ;  /* 0x00000003ff037819 */ /* 0x000fe20000011600 */
[----:B------:R-:W-:Y:S01]  /*2690*/  USHF.R.U32.HI UR4, URZ, UR17, UR4 ;  /* 0x00000011ff047299 */ /* 0x000fe20008011604 */
[----:B------:R-:W-:Y:S01]  /*26a0*/  LOP3.LUT R69, R2, 0x30, R69, 0x78, !PT ;  /* 0x0000003002457812 */ /* 0x000fe200078e7845 */
[----:B------:R-:W-:Y:S01]  /*26b0*/  IMAD.MOV.U32 R2, RZ, RZ, RZ ;  /* 0x000000ffff027224 */ /* 0x000fe200078e00ff */
[----:B------:R-:W-:Y:S01]  /*26c0*/  LOP3.LUT R68, R5, 0x30, R68, 0x78, !PT ;  /* 0x0000003005447812 */ /* 0x000fe200078e7844 */
[----:B---3--:R-:W-:Y:S01]  /*26d0*/  UIMAD.WIDE.U32 UR8, UR4, UR35, URZ ;  /* 0x00000023040872a5 */ /* 0x008fe2000f8e00ff */
[----:B------:R-:W-:-:S03]  /*26e0*/  LOP3.LUT R3, R0, 0x30, R3, 0x78, !PT ;  /* 0x0000003000037812 */ /* 0x000fc600078e7803 */
[----:B------:R-:W-:-:S04]  /*26f0*/  UIADD3 UR6, UPT, UPT, UR4, -UR9, URZ ;  /* 0x8000000904067290 */ /* 0x000fc8000fffe0ff */
[----:B------:R-:W-:-:S04]  /*2700*/  USHF.R.U32.HI UR6, URZ, UR16, UR6 ;  /* 0x00000010ff067299 */ /* 0x000fc80008011606 */
[----:B------:R-:W-:Y:S01]  /*2710*/  UIADD3 UR6, UPT, UPT, UR9, UR6, URZ ;  /* 0x0000000609067290 */ /* 0x000fe2000fffe0ff */
[----:B------:R-:W4:Y:S03]  /*2720*/  LDCU UR9, c[0x0][0x370] ;  /* 0x00006e00ff0977ac */ /* 0x000f260008000800 */
[----:B------:R-:W-:Y:S01]  /*2730*/  USHF.R.U32.HI UR6, URZ, UR15, UR6 ;  /* 0x0000000fff067299 */ /* 0x000fe20008011606 */
[----:B------:R-:W1:Y:S03]  /*2740*/  LDCU UR8, c[0x0][0x378] ;  /* 0x00006f00ff0877ac */ /* 0x000e660008000800 */
[----:B------:R-:W-:-:S04]  /*2750*/  UIADD3 UR6, UPT, UPT, -UR6, URZ, URZ ;  /* 0x000000ff06067290 */ /* 0x000fc8000fffe1ff */
[----:B------:R-:W-:Y:S02]  /*2760*/  UIMAD UR34, UR34, UR6, UR4 ;  /* 0x00000006222272a4 */ /* 0x000fe4000f8e0204 */
[----:B------:R-:W-:Y:S02]  /*2770*/  UIADD3 UR4, UPT, UPT, -UR4, URZ, URZ ;  /* 0x000000ff04047290 */ /* 0x000fe4000fffe1ff */
[----:B----4-:R-:W-:-:S03]  /*2780*/  UIMAD UR9, UR10, UR9, URZ ;  /* 0x000000090a0972a4 */ /* 0x010fc6000f8e02ff */
[----:B------:R-:W3:Y:S01]  /*2790*/  LDCU UR6, c[0x0][0x5cc] ;  /* 0x0000b980ff0677ac */ /* 0x000ee20008000800 */
[----:B-1----:R-:W-:-:S04]  /*27a0*/  UIMAD UR8, UR9, UR8, URZ ;  /* 0x00000008090872a4 */ /* 0x002fc8000f8e02ff */
[----:B------:R-:W-:-:S04]  /*27b0*/  USHF.R.S32.HI UR31, URZ, 0x1f, UR8 ;  /* 0x0000001fff1f7899 */ /* 0x000fc80008011408 */
[----:B------:R-:W-:Y:S02]  /*27c0*/  ULEA.HI UR31, UR31, UR8, URZ, 0x2 ;  /* 0x000000081f1f7291 */ /* 0x000fe4000f8f10ff */
[----:B--23-5:R-:W-:-:S12]  /*27d0*/  UIMAD UR5, UR6, UR4, UR5 ;  /* 0x00000004060572a4 */ /* 0x02cfd8000f8e0205 */
.L_x_50:
[----:B------:R-:W-:Y:S01]  /*27e0*/  IMAD.U32 R0, RZ, RZ, UR24 ;  /* 0x00000018ff007e24 */ /* 0x000fe2000f8e00ff */
[----:B------:R-:W-:Y:S01]  /*27f0*/  SHF.L.U32 R6, R2, 0x1f, RZ ;  /* 0x0000001f02067819 */ /* 0x000fe200000006ff */
[----:B------:R-:W-:Y:S01]  /*2800*/  USHF.L.U32 UR5, UR5, 0x2, URZ ;  /* 0x0000000205057899 */ /* 0x000fe200080006ff */
[----:B------:R-:W1:Y:S02]  /*2810*/  LDCU UR36, c[0x0][0x5e4] ;  /* 0x0000bc80ff2477ac */ /* 0x000e640008000800 */
[----:B------:R-:W-:Y:S01]  /*2820*/  R2UR UR4, R0 ;  /* 0x00000000000472ca */ /* 0x000fe200000e0000 */
[----:B------:R-:W-:Y:S02]  /*2830*/  ULOP3.LUT UR6, UR5, 0x3, UR21, 0xf8, !UPT ;  /* 0x0000000305067892 */ /* 0x000fe4000f8ef815 */
[----:B------:R-:W-:Y:S02]  /*2840*/  ULEA UR35, UR28, UR30, 0x7 ;  /* 0x0000001e1c237291 */ /* 0x000fe4000f8e38ff */
[----:B------:R-:W-:-:S02]  /*2850*/  ULEA.HI UR5, UR5, UR6, URZ, 0x1 ;  /* 0x0000000605057291 */ /* 0x000fc4000f8f08ff */
[----:B------:R-:W-:-:S06]  /*2860*/  UPLOP3.LUT UP2, UPT, UPT, UPT, UPT, 0x80, 0x8 ;  /* 0x000000000008789c */ /* 0x000fcc0003f4f070 */
[----:B------:R-:W-:-:S04]  /*2870*/  ULEA UR4, UR4, UR25, 0x18 ;  /* 0x0000001904047291 */ /* 0x000fc8000f8ec0ff */
[----:B------:R-:W-:Y:S02]  /*2880*/  ULEA UR26, UR28, UR4, 0x3 ;  /* 0x000000041c1a7291 */ /* 0x000fe4000f8e18ff */
[----:B------:R-:W-:-:S04]  /*2890*/  ULOP3.LUT UR4, UR5, 0xfffffffe, URZ, 0xc0, !UPT ;  /* 0xfffffffe05047892 */ /* 0x000fc8000f8ec0ff */
[----:B------:R-:W-:Y:S02]  /*28a0*/  UISETP.NE.AND UP0, UPT, UR6, UR4, UPT ;  /* 0x000000040600728c */ /* 0x000fe4000bf05270 */
[----:B------:R-:W-:Y:S01]  /*28b0*/  USHF.R.U32.HI UR4, URZ, 0x1, UR5 ;  /* 0x00000001ff047899 */ /* 0x000fe20008011605 */
[----:B------:R-:W2:Y:S01]  /*28c0*/  SYNCS.PHASECHK.TRANS64.TRYWAIT P0, [UR26+0x70], R6 ;  /* 0x00007006ff0075a7 */ /* 0x000ea2000800111a */
[----:B------:R-:W-:Y:S02]  /*28d0*/  UISETP.LT.AND UP0, UPT, UR6, URZ, UP0 ;  /* 0x000000ff0600728c */ /* 0x000fe40008701270 */
[----:B------:R-:W-:-:S09]  /*28e0*/  UIADD3 UR10, UPT, UPT, UR4, -0x1, URZ ;  /* 0xffffffff040a7890 */ /* 0x000fd2000fffe0ff */
[----:B------:R-:W-:-:S04]  /*28f0*/  @!UP0 UIADD3 UR10, UPT, UPT, UR4, URZ, URZ ;  /* 0x000000ff040a8290 */ /* 0x000fc8000fffe0ff */
[----:B------:R-:W-:Y:S01]  /*2900*/  ULEA UR10, UR10, UR22, 0x8 ;  /* 0x000000160a0a7291 */ /* 0x000fe2000f8e40ff */
[----:B-12---:R-:W-:Y:S11]  /*2910*/  @!P0 BRA `(.L_x_47) ;  /* 0x00000020007c8947 */ /* 0x006ff60003800000 */
.L_x_66:
[----:B------:R-:W-:-:S05]  /*2920*/  UMOV UR13, URZ ;  /* 0x000000ff000d7c82 */ /* 0x000fca0008000000 */
.L_x_49:
[----:B------:R-:W-:Y:S02]  /*2930*/  USHF.L.U32 UR9, UR13, 0x5, URZ ;  /* 0x000000050d097899 */ /* 0x000fe400080006ff */
[----:B------:R-:W-:Y:S02]  /*2940*/  UISETP.NE.AND UP0, UPT, UR23, URZ, UPT ;  /* 0x000000ff1700728c */ /* 0x000fe4000bf05270 */
[----:B------:R-:W-:-:S09]  /*2950*/  UIADD3 UR4, UPT, UPT, UR35, UR9, URZ ;  /* 0x0000000923047290 */ /* 0x000fd2000fffe0ff */
[----:B-1----:R-:W2:Y:S01]  /*2960*/  LDTM.x32 R36, tmem[UR4+0x20] ;  /* 0x00002004002479ee */ /* 0x002ea200082c0000 */
[----:B-1----:R-:W1:Y:S01]  /*2970*/  LDTM.x32 R4, tmem[UR4] ;  /* 0x00000004000479ee */ /* 0x002e6200082c0000 */
[----:B------:R-:W-:-:S04]  /*2980*/  ULEA UR4, UR29, UR13, 0x2 ;  /* 0x0000000d1d047291 */ /* 0x000fc8000f8e10ff */
[----:B------:R-:W-:-:S04]  /*2990*/  USHF.R.S32.HI UR8, URZ, 0x1f, UR4 ;  /* 0x0000001fff087899 */ /* 0x000fc80008011404 */
[----:B------:R-:W-:-:S04]  /*29a0*/  ULEA.HI UR8, UR8, UR4, URZ, 0x2 ;  /* 0x0000000408087291 */ /* 0x000fc8000f8f10ff */
[----:B------:R-:W-:-:S04]  /*29b0*/  ULOP3.LUT UR8, UR8, 0xfffffffc, URZ, 0xc0, !UPT ;  /* 0xfffffffc08087892 */ /* 0x000fc8000f8ec0ff */
[----:B------:R-:W-:Y:S02]  /*29c0*/  UIADD3 UR8, UPT, UPT, UR4, -UR8, URZ ;  /* 0x8000000804087290 */ /* 0x000fe4000fffe0ff */
[----:B------:R-:W-:Y:S01]  /*29d0*/  UIADD3 UR4, UPT, UPT, UR4, 0x1, URZ ;  /* 0x0000000104047890 */ /* 0x000fe2000fffe0ff */
[----:B--2---:R-:W-:Y:S01]  /*29e0*/  FMUL R58, R58, UR36 ;  /* 0x000000243a3a7c20 */ /* 0x004fe20008400000 */
[----:B-1----:R-:W-:Y:S01]  /*29f0*/  FMUL R11, R11, UR36 ;  /* 0x000000240b0b7c20 */ /* 0x002fe20008400000 */
[----:B------:R-:W-:Y:S01]  /*2a00*/  FMUL R10, R10, UR36 ;  /* 0x000000240a0a7c20 */ /* 0x000fe20008400000 */
[----:B------:R-:W-:Y:S01]  /*2a10*/  FMUL R9, R9, UR36 ;  /* 0x0000002409097c20 */ /* 0x000fe20008400000 */
[----:B------:R-:W-:Y:S01]  /*2a20*/  FMUL R8, R8, UR36 ;  /* 0x0000002408087c20 */ /* 0x000fe20008400000 */
[----:B------:R-:W-:Y:S01]  /*2a30*/  FMUL R75, R7, UR36 ;  /* 0x00000024074b7c20 */ /* 0x000fe20008400000 */
[----:B------:R-:W-:Y:S01]  /*2a40*/  FMUL R76, R6, UR36 ;  /* 0x00000024064c7c20 */ /* 0x000fe20008400000 */
[----:B------:R-:W-:Y:S01]  /*2a50*/  FMUL R77, R5, UR36 ;  /* 0x00000024054d7c20 */ /* 0x000fe20008400000 */
[----:B------:R-:W-:Y:S01]  /*2a60*/  FMUL R80, R4, UR36 ;  /* 0x0000002404507c20 */ /* 0x000fe20008400000 */
[----:B------:R-:W-:Y:S01]  /*2a70*/  MOV R78, UR8 ;  /* 0x00000008004e7c02 */ /* 0x000fe20008000f00 */
[----:B------:R-:W-:Y:S01]  /*2a80*/  FMUL R84, R58, -1.4426950216293334961 ;  /* 0xbfb8aa3b3a547820 */ /* 0x000fe20000400000 */
[----:B------:R-:W-:Y:S01]  /*2a90*/  F2FP.BF16.F32.PACK_AB R7, R11, R10 ;  /* 0x0000000a0b07723e */ /* 0x000fe200000010ff */
[----:B------:R-:W-:Y:S01]  /*2aa0*/  FMUL R19, R19, UR36 ;  /* 0x0000002413137c20 */ /* 0x000fe20008400000 */
[----:B------:R-:W-:Y:S01]  /*2ab0*/  F2FP.BF16.F32.PACK_AB R6, R9, R8 ;  /* 0x000000080906723e */ /* 0x000fe200000010ff */
[----:B------:R-:W-:Y:S01]  /*2ac0*/  FMUL R18, R18, UR36 ;  /* 0x0000002412127c20 */ /* 0x000fe20008400000 */
[----:B------:R-:W-:Y:S01]  /*2ad0*/  F2FP.BF16.F32.PACK_AB R5, R75, R76 ;  /* 0x0000004c4b05723e */ /* 0x000fe200000010ff */
[----:B------:R-:W-:Y:S01]  /*2ae0*/  FMUL R17, R17, UR36 ;  /* 0x0000002411117c20 */ /* 0x000fe20008400000 */
[----:B------:R-:W-:Y:S01]  /*2af0*/  F2FP.BF16.F32.PACK_AB R4, R77, R80 ;  /* 0x000000504d04723e */ /* 0x000fe200000010ff */
[----:B------:R-:W-:Y:S01]  /*2b00*/  FMUL R16, R16, UR36 ;  /* 0x0000002410107c20 */ /* 0x000fe20008400000 */
[----:B------:R-:W-:Y:S01]  /*2b10*/  LEA R79, R78, R3, 0xd ;  /* 0x000000034e4f7211 */ /* 0x000fe200078e68ff */
[----:B------:R-:W-:Y:S01]  /*2b20*/  FMUL R15, R15, UR36 ;  /* 0x000000240f0f7c20 */ /* 0x000fe20008400000 */
[----:B------:R-:W-:Y:S01]  /*2b30*/  FMUL R14, R14, UR36 ;  /* 0x000000240e0e7c20 */ /* 0x000fe20008400000 */
[----:B------:R-:W-:Y:S01]  /*2b40*/  FMUL R13, R13, UR36 ;  /* 0x000000240d0d7c20 */ /* 0x000fe20008400000 */
[----:B------:R-:W-:Y:S01]  /*2b50*/  FMUL R82, R12, UR36 ;  /* 0x000000240c527c20 */ /* 0x000fe20008400000 */
[----:B------:R-:W1:Y:S01]  /*2b60*/  MUFU.EX2 R84, R84 ;  /* 0x0000005400547308 */ /* 0x000e620000000800 */
[----:B------:R2:W-:Y:S01]  /*2b70*/  STS.128 [R79], R4 ;  /* 0x000000044f007388 */ /* 0x0005e20000000c00 */
[----:B------:R-:W-:Y:S01]  /*2b80*/  FMUL R12, R57, UR36 ;  /* 0x00000024390c7c20 */ /* 0x000fe20008400000 */
        /* <DEDUP_REMOVED lines=8> */
[----:B------:R-:W-:Y:S01]  /*2c10*/  LEA R27, R78, R69, 0xd ;  /* 0x000000454e1b7211 */ /* 0x000fe200078e68ff */
[----:B------:R-:W-:Y:S01]  /*2c20*/  FMUL R59, R59, UR36 ;  /* 0x000000243b3b7c20 */ /* 0x000fe20008400000 */
[----:B------:R-:W-:Y:S01]  /*2c30*/  FMUL R87, R12, -1.4426950216293334961 ;  /* 0xbfb8aa3b0c577820 */ /* 0x000fe20000400000 */
[----:B------:R-:W-:Y:S01]  /*2c40*/  FMUL R54, R54, UR36 ;  /* 0x0000002436367c20 */ /* 0x000fe20008400000 */
[----:B------:R-:W-:Y:S01]  /*2c50*/  FMUL R83, R57, -1.4426950216293334961 ;  /* 0xbfb8aa3b39537820 */ /* 0x000fe20000400000 */
[----:B------:R-:W-:Y:S01]  /*2c60*/  FMUL R81, R59, -1.4426950216293334961 ;  /* 0xbfb8aa3b3b517820 */ /* 0x000fe20000400000 */
[----:B-1----:R-:W-:Y:S01]  /*2c70*/  FADD R91, R84, 1 ;  /* 0x3f800000545b7421 */ /* 0x002fe20000000000 */
[----:B------:R-:W-:Y:S01]  /*2c80*/  FMUL R21, R54, -1.4426950216293334961 ;  /* 0xbfb8aa3b36157820 */ /* 0x000fe20000400000 */
[----:B------:R-:W-:Y:S01]  /*2c90*/  MUFU.EX2 R87, R87 ;  /* 0x0000005700577308 */ /* 0x000fe20000000800 */
[----:B------:R-:W-:Y:S01]  /*2ca0*/  FMUL R55, R55, UR36 ;  /* 0x0000002437377c20 */ /* 0x000fe20008400000 */
[----:B------:R-:W-:Y:S01]  /*2cb0*/  FMUL R48, R48, UR36 ;  /* 0x0000002430307c20 */ /* 0x000fe20008400000 */
[----:B------:R-:W-:Y:S01]  /*2cc0*/  FMUL R50, R50, UR36 ;  /* 0x0000002432327c20 */ /* 0x000fe20008400000 */
[----:B------:R-:W-:Y:S01]  /*2cd0*/  FMUL R49, R49, UR36 ;  /* 0x0000002431317c20 */ /* 0x000fe20008400000 */
[----:B------:R-:W-:Y:S01]  /*2ce0*/  FMUL R24, R55, -1.4426950216293334961 ;  /* 0xbfb8aa3b37187820 */ /* 0x000fe20000400000 */
[----:B------:R-:W-:Y:S01]  /*2cf0*/  FMUL R94, R48, -1.4426950216293334961 ;  /* 0xbfb8aa3b305e7820 */ /* 0x000fe20000400000 */
[----:B------:R-:W-:Y:S01]  /*2d00*/  FMUL R51, R51, UR36 ;  /* 0x0000002433337c20 */ /* 0x000fe20008400000 */
[----:B------:R-:W1:Y:S01]  /*2d10*/  MUFU.EX2 R81, R81 ;  /* 0x0000005100517308 */ /* 0x000e620000000800 */
[----:B------:R-:W-:Y:S01]  /*2d20*/  FMUL R46, R46, UR36 ;  /* 0x000000242e2e7c20 */ /* 0x000fe20008400000 */
[----:B------:R-:W-:Y:S01]  /*2d30*/  FMUL R44, R44, UR36 ;  /* 0x000000242c2c7c20 */ /* 0x000fe20008400000 */
[----:B------:R-:W-:Y:S01]  /*2d40*/  FMUL R93, R49, -1.4426950216293334961 ;  /* 0xbfb8aa3b315d7820 */ /* 0x000fe20000400000 */
[----:B------:R-:W-:Y:S01]  /*2d50*/  FMUL R47, R47, UR36 ;  /* 0x000000242f2f7c20 */ /* 0x000fe20008400000 */
[----:B--2---:R-:W-:Y:S01]  /*2d60*/  F2FP.BF16.F32.PACK_AB R7, R19, R18 ;  /* 0x000000121307723e */ /* 0x004fe200000010ff */
[----:B------:R-:W-:Y:S01]  /*2d70*/  FMUL R88, R51, -1.4426950216293334961 ;  /* 0xbfb8aa3b33587820 */ /* 0x000fe20000400000 */
[----:B------:R-:W-:Y:S01]  /*2d80*/  F2FP.BF16.F32.PACK_AB R6, R17, R16 ;  /* 0x000000101106723e */ /* 0x000fe200000010ff */
[----:B------:R-:W2:Y:S01]  /*2d90*/  MUFU.EX2 R21, R21 ;  /* 0x0000001500157308 */ /* 0x000ea20000000800 */
[----:B------:R-:W-:Y:S01]  /*2da0*/  F2FP.BF16.F32.PACK_AB R5, R15, R14 ;  /* 0x0000000e0f05723e */ /* 0x000fe200000010ff */
[----:B------:R-:W-:Y:S01]  /*2db0*/  FMUL R90, R44, -1.4426950216293334961 ;  /* 0xbfb8aa3b2c5a7820 */ /* 0x000fe20000400000 */
[----:B------:R-:W-:Y:S01]  /*2dc0*/  F2FP.BF16.F32.PACK_AB R4, R13, R82 ;  /* 0x000000520d04723e */ /* 0x000fe200000010ff */
[----:B------:R-:W-:Y:S01]  /*2dd0*/  FMUL R89, R47, -1.4426950216293334961 ;  /* 0xbfb8aa3b2f597820 */ /* 0x000fe20000400000 */
[----:B------:R-:W-:Y:S01]  /*2de0*/  LEA R79, R78, R68, 0xd ;  /* 0x000000444e4f7211 */ /* 0x000fe200078e68ff */
[----:B------:R-:W-:Y:S01]  /*2df0*/  FMUL R45, R45, UR36 ;  /* 0x000000242d2d7c20 */ /* 0x000fe20008400000 */
[----:B------:R-:W-:Y:S01]  /*2e00*/  FMUL R42, R42, UR36 ;  /* 0x000000242a2a7c20 */ /* 0x000fe20008400000 */
[----:B------:R-:W-:Y:S01]  /*2e10*/  MUFU.EX2 R24, R24 ;  /* 0x0000001800187308 */ /* 0x000fe20000000800 */
[----:B-1----:R-:W-:Y:S01]  /*2e20*/  FADD R81, R81, 1 ;  /* 0x3f80000051517421 */ /* 0x002fe20000000000 */
[----:B------:R1:W-:Y:S01]  /*2e30*/  STS.128 [R79], R4 ;  /* 0x000000044f007388 */ /* 0x0003e20000000c00 */
[----:B------:R-:W-:Y:S01]  /*2e40*/  FMUL R86, R45, -1.4426950216293334961 ;  /* 0xbfb8aa3b2d567820 */ /* 0x000fe20000400000 */
[----:B------:R-:W-:Y:S01]  /*2e50*/  FMUL R39, R39, UR36 ;  /* 0x0000002427277c20 */ /* 0x000fe20008400000 */
[----:B------:R-:W-:Y:S01]  /*2e60*/  FMUL R66, R66, UR36 ;  /* 0x0000002442427c20 */ /* 0x000fe20008400000 */
[----:B------:R-:W-:Y:S01]  /*2e70*/  FMUL R64, R64, UR36 ;  /* 0x0000002440407c20 */ /* 0x000fe20008400000 */
[----:B------:R-:W-:Y:S01]  /*2e80*/  FMUL R63, R63, UR36 ;  /* 0x000000243f3f7c20 */ /* 0x000fe20008400000 */
[----:B------:R2:W-:Y:S01]  /*2e90*/  MUFU.RCP R84, R81 ;  /* 0x0000005100547308 */ /* 0x0005e20000001000 */
[----:B------:R-:W-:Y:S01]  /*2ea0*/  FMUL R67, R67, UR36 ;  /* 0x0000002443437c20 */ /* 0x000fe20008400000 */
[----:B------:R-:W-:Y:S01]  /*2eb0*/  FMUL R65, R65, UR36 ;  /* 0x0000002441417c20 */ /* 0x000fe20008400000 */
[----:B------:R-:W-:Y:S01]  /*2ec0*/  FMUL R60, R60, UR36 ;  /* 0x000000243c3c7c20 */ /* 0x000fe20008400000 */
[----:B------:R-:W-:Y:S01]  /*2ed0*/  USHF.R.S32.HI UR6, URZ, 0x1f, UR4 ;  /* 0x0000001fff067899 */ /* 0x000fe20008011404 */
[----:B------:R-:W-:Y:S01]  /*2ee0*/  FMUL R29, R29, UR36 ;  /* 0x000000241d1d7c20 */ /* 0x000fe20008400000 */
[----:B------:R-:W-:-:S02]  /*2ef0*/  LEA R78, R78, R70, 0xd ;  /* 0x000000464e4e7211 */ /* 0x000fc400078e68ff */
[----:B------:R-:W-:Y:S01]  /*2f00*/  MUFU.EX2 R94, R94 ;  /* 0x0000005e005e7308 */ /* 0x000fe20000000800 */
[----:B------:R-:W-:-:S04]  /*2f10*/  ULEA.HI UR6, UR6, UR4, URZ, 0x2 ;  /* 0x0000000406067291 */ /* 0x000fc8000f8f10ff */
[----:B------:R-:W-:-:S03]  /*2f20*/  ULOP3.LUT UR6, UR6, 0xfffffffc, URZ, 0xc0, !UPT ;  /* 0xfffffffc06067892 */ /* 0x000fc6000f8ec0ff */
[----:B------:R-:W-:Y:S01]  /*2f30*/  MUFU.EX2 R93, R93 ;  /* 0x0000005d005d7308 */ /* 0x000fe20000000800 */
[----:B--2---:R-:W-:Y:S01]  /*2f40*/  FADD R81, R21, 1 ;  /* 0x3f80000015517421 */ /* 0x004fe20000000000 */
[----:B------:R-:W-:Y:S02]  /*2f50*/  UIADD3 UR6, UPT, UPT, UR4, -UR6, URZ ;  /* 0x8000000604067290 */ /* 0x000fe4000fffe0ff */
[----:B------:R-:W-:-:S04]  /*2f60*/  USHF.R.U32.HI UR4, URZ, 0x1, UR13 ;  /* 0x00000001ff047899 */ /* 0x000fc8000801160d */
[----:B------:R-:W2:Y:S01]  /*2f70*/  MUFU.RCP R81, R81 ;  /* 0x0000005100517308 */ /* 0x000ea20000001000 */
[----:B-1----:R-:W-:Y:S01]  /*2f80*/  FMUL R79, R20, UR36 ;  /* 0x00000024144f7c20 */ /* 0x002fe20008400000 */
[----:B------:R-:W-:Y:S01]  /*2f90*/  F2FP.BF16.F32.PACK_AB R7, R85, R92 ;  /* 0x0000005c5507723e */ /* 0x000fe200000010ff */
[----:B------:R-:W-:Y:S01]  /*2fa0*/  ULEA UR4, UR29, UR4, 0x2 ;  /* 0x000000041d047291 */ /* 0x000fe2000f8e10ff */
[----:B------:R-:W-:Y:S02]  /*2fb0*/  F2FP.BF16.F32.PACK_AB R6, R25, R26 ;  /* 0x0000001a1906723e */ /* 0x000fe400000010ff */
[----:B------:R-:W-:Y:S01]  /*2fc0*/  F2FP.BF16.F32.PACK_AB R5, R23, R22 ;  /* 0x000000161705723e */ /* 0x000fe200000010ff */
[----:B------:R-:W-:Y:S01]  /*2fd0*/  ULEA.HI UR12, UR4, UR4, URZ, 0x1 ;  /* 0x00000004040c7291 */ /* 0x000fe2000f8f08ff */
[----:B------:R-:W-:Y:S01]  /*2fe0*/  F2FP.BF16.F32.PACK_AB R4, R56, R79 ;  /* 0x0000004f3804723e */ /* 0x000fe200000010ff */
[----:B------:R1:W3:Y:S02]  /*2ff0*/  MUFU.EX2 R20, R83 ;  /* 0x0000005300147308 */ /* 0x0002e40000000800 */
[----:B------:R-:W-:-:S02]  /*3000*/  ULOP3.LUT UR12, UR12, 0xfffffffe, URZ, 0xc0, !UPT ;  /* 0xfffffffe0c0c7892 */ /* 0x000fc4000f8ec0ff */
[----:B------:R3:W-:Y:S02]  /*3010*/  STS.128 [R27], R4 ;  /* 0x000000041b007388 */ /* 0x0007e40000000c00 */
[----:B------:R-:W-:Y:S01]  /*3020*/  UIADD3 UR12, UPT, UPT, UR4, -UR12, URZ ;  /* 0x8000000c040c7290 */ /* 0x000fe2000fffe0ff */
[----:B--2---:R-:W-:Y:S01]  /*3030*/  FMUL R81, R54, R81 ;  /* 0x0000005136517220 */ /* 0x004fe20000400000 */
[----:B------:R-:W-:Y:S03]  /*3040*/  MUFU.EX2 R88, R88 ;  /* 0x0000005800587308 */ /* 0x000fe60000000800 */
[----:B------:R-:W-:Y:S01]  /*3050*/  FMUL R22, R22, R81 ;  /* 0x0000005116167220 */ /* 0x000fe20000400000 */
[----:B-1----:R-:W-:-:S04]  /*3060*/  FMUL R83, R50, -1.4426950216293334961 ;  /* 0xbfb8aa3b32537820 */ /* 0x002fc80000400000 */
[----:B------:R-:W1:Y:S08]  /*3070*/  MUFU.EX2 R90, R90 ;  /* 0x0000005a005a7308 */ /* 0x000e700000000800 */
[----:B------:R-:W-:Y:S08]  /*3080*/  MUFU.EX2 R89, R89 ;  /* 0x0000005900597308 */ /* 0x000ff00000000800 */
[----:B------:R-:W-:Y:S01]  /*3090*/  MUFU.EX2 R86, R86 ;  /* 0x0000005600567308 */ /* 0x000fe20000000800 */
[----:B---3--:R-:W-:Y:S01]  /*30a0*/  FADD R6, R20, 1 ;  /* 0x3f80000014067421 */ /* 0x008fe20000000000 */
[----:B------:R-:W-:Y:S01]  /*30b0*/  FMUL R20, R59, R84 ;  /* 0x000000543b147220 */ /* 0x000fe20000400000 */
[----:B------:R-:W-:Y:S01]  /*30c0*/  FMUL R7, R43, UR36 ;  /* 0x000000242b077c20 */ /* 0x000fe20008400000 */
[----:B-1----:R-:W-:-:S02]  /*30d0*/  FADD R90, R90, 1 ;  /* 0x3f8000005a5a7421 */ /* 0x002fc40000000000 */
[----:B------:R-:W-:Y:S01]  /*30e0*/  FMUL R20, R85, R20 ;  /* 0x0000001455147220 */ /* 0x000fe20000400000 */
[----:B------:R-:W-:Y:S01]  /*30f0*/  FMUL R43, R7, -1.4426950216293334961 ;  /* 0xbfb8aa3b072b7820 */ /* 0x000fe20000400000 */
[----:B------:R-:W1:Y:S08]  /*3100*/  MUFU.RCP R5, R91 ;  /* 0x0000005b00057308 */ /* 0x000e700000001000 */
[----:B------:R-:W2:Y:S08]  /*3110*/  MUFU.RCP R6, R6 ;  /* 0x0000000600067308 */ /* 0x000eb00000001000 */
[----:B------:R3:W4:Y:S01]  /*3120*/  MUFU.EX2 R4, R83 ;  /* 0x0000005300047308 */ /* 0x0007220000000800 */
[----:B-1----:R-:W-:-:S04]  /*3130*/  FMUL R5, R58, R5 ;  /* 0x000000053a057220 */ /* 0x002fc80000400000 */
[----:B------:R-:W-:Y:S01]  /*3140*/  FMUL R27, R92, R5 ;  /* 0x000000055c1b7220 */ /* 0x000fe20000400000 */
[----:B------:R-:W-:Y:S01]  /*3150*/  FADD R5, R87, 1 ;  /* 0x3f80000057057421 */ /* 0x000fe20000000000 */
[----:B------:R-:W-:Y:S01]  /*3160*/  FMUL R92, R42, -1.4426950216293334961 ;  /* 0xbfb8aa3b2a5c7820 */ /* 0x000fe20000400000 */
[----:B------:R-:W-:Y:S01]  /*3170*/  MUFU.EX2 R43, R43 ;  /* 0x0000002b002b7308 */ /* 0x000fe20000000800 */
[----:B--2---:R-:W-:Y:S01]  /*3180*/  FMUL R21, R57, R6 ;  /* 0x0000000639157220 */ /* 0x004fe20000400000 */
[----:B------:R-:W-:Y:S01]  /*3190*/  FMUL R6, R41, UR36 ;  /* 0x0000002429067c20 */ /* 0x000fe20008400000 */
[----:B------:R-:W-:Y:S01]  /*31a0*/  FADD R41, R94, 1 ;  /* 0x3f8000005e297421 */ /* 0x000fe20000000000 */
[----:B------:R-:W-:Y:S01]  /*31b0*/  FMUL R87, R39, -1.4426950216293334961 ;  /* 0xbfb8aa3b27577820 */ /* 0x000fe20000400000 */
[----:B------:R-:W-:Y:S01]  /*31c0*/  FMUL R26, R26, R21 ;  /* 0x000000151a1a7220 */ /* 0x000fe20000400000 */
[----:B------:R-:W-:Y:S01]  /*31d0*/  FMUL R85, R6, -1.4426950216293334961 ;  /* 0xbfb8aa3b06557820 */ /* 0x000fe20000400000 */
[----:B------:R-:W-:Y:S01]  /*31e0*/  F2FP.BF16.F32.PACK_AB R27, R20, R27 ;  /* 0x0000001b141b723e */ /* 0x000fe200000010ff */
[----:B------:R-:W1:Y:S01]  /*31f0*/  MUFU.RCP R5, R5 ;  /* 0x0000000500057308 */ /* 0x000e620000001000 */
[----:B---3--:R-:W-:Y:S01]  /*3200*/  FMUL R83, R46, -1.4426950216293334961 ;  /* 0xbfb8aa3b2e537820 */ /* 0x008fe20000400000 */
[----:B----4-:R-:W-:-:S06]  /*3210*/  FADD R81, R4, 1 ;  /* 0x3f80000004517421 */ /* 0x010fcc0000000000 */
[----:B------:R-:W2:Y:S08]  /*3220*/  MUFU.RCP R41, R41 ;  /* 0x0000002900297308 */ /* 0x000eb00000001000 */
[----:B------:R-:W3:Y:S01]  /*3230*/  MUFU.EX2 R83, R83 ;  /* 0x0000005300537308 */ /* 0x000ee20000000800 */
[----:B-1----:R-:W-:Y:S01]  /*3240*/  FMUL R84, R12, R5 ;  /* 0x000000050c547220 */ /* 0x002fe20000400000 */
[----:B------:R-:W-:Y:S01]  /*3250*/  FMUL R5, R40, UR36 ;  /* 0x0000002428057c20 */ /* 0x000fe20008400000 */
[----:B------:R-:W-:-:S02]  /*3260*/  FADD R40, R24, 1 ;  /* 0x3f80000018287421 */ /* 0x000fc40000000000 */
[----:B------:R-:W-:Y:S01]  /*3270*/  FMUL R21, R25, R84 ;  /* 0x0000005419157220 */ /* 0x000fe20000400000 */
[----:B------:R-:W-:Y:S01]  /*3280*/  FADD R84, R88, 1 ;  /* 0x3f80000058547421 */ /* 0x000fe20000000000 */
[----:B------:R-:W-:Y:S01]  /*3290*/  FMUL R91, R5, -1.4426950216293334961 ;  /* 0xbfb8aa3b055b7820 */ /* 0x000fe20000400000 */
[----:B------:R-:W1:Y:S01]  /*32a0*/  MUFU.RCP R24, R40 ;  /* 0x0000002800187308 */ /* 0x000e620000001000 */
[----:B--2---:R-:W-:Y:S01]  /*32b0*/  FMUL R41, R48, R41 ;  /* 0x0000002930297220 */ /* 0x004fe20000400000 */
[----:B------:R-:W-:-:S06]  /*32c0*/  F2FP.BF16.F32.PACK_AB R26, R21, R26 ;  /* 0x0000001a151a723e */ /* 0x000fcc00000010ff */
[----:B------:R-:W2:Y:S01]  /*32d0*/  MUFU.RCP R81, R81 ;  /* 0x0000005100517308 */ /* 0x000ea20000001000 */
[----:B---3--:R-:W-:Y:S01]  /*32e0*/  FADD R94, R83, 1 ;  /* 0x3f800000535e7421 */ /* 0x008fe20000000000 */
[----:B------:R-:W-:-:S06]  /*32f0*/  FMUL R83, R53, UR36 ;  /* 0x0000002435537c20 */ /* 0x000fcc0008400000 */
[----:B------:R-:W-:Y:S01]  /*3300*/  MUFU.RCP R53, R90 ;  /* 0x0000005a00357308 */ /* 0x000fe20000001000 */
[----:B-1----:R-:W-:Y:S01]  /*3310*/  FMUL R4, R55, R24 ;  /* 0x0000001837047220 */ /* 0x002fe20000400000 */
[----:B------:R-:W-:-:S03]  /*3320*/  FMUL R40, R37, UR36 ;  /* 0x0000002425287c20 */ /* 0x000fc60008400000 */
[----:B------:R-:W-:Y:S01]  /*3330*/  FMUL R25, R23, R4 ;  /* 0x0000000417197220 */ /* 0x000fe20000400000 */
[----:B------:R-:W-:Y:S01]  /*3340*/  FMUL R4, R38, UR36 ;  /* 0x0000002426047c20 */ /* 0x000fe20008400000 */
[----:B------:R-:W-:Y:S01]  /*3350*/  FADD R38, R93, 1 ;  /* 0x3f8000005d267421 */ /* 0x000fe20000000000 */
[----:B------:R-:W-:Y:S01]  /*3360*/  FADD R93, R89, 1 ;  /* 0x3f800000595d7421 */ /* 0x000fe20000000000 */
[----:B--2---:R-:W-:Y:S01]  /*3370*/  FMUL R23, R50, R81 ;  /* 0x0000005132177220 */ /* 0x004fe20000400000 */
[----:B------:R-:W-:Y:S01]  /*3380*/  FMUL R81, R36, UR36 ;  /* 0x0000002424517c20 */ /* 0x000fe20008400000 */
[----:B------:R1:W2:Y:S01]  /*3390*/  MUFU.RCP R24, R84 ;  /* 0x0000005400187308 */ /* 0x0002a20000001000 */
[----:B------:R-:W-:Y:S01]  /*33a0*/  FMUL R36, R16, R41 ;  /* 0x0000002910247220 */ /* 0x000fe20000400000 */
[----:B------:R-:W-:Y:S01]  /*33b0*/  FADD R89, R86, 1 ;  /* 0x3f80000056597421 */ /* 0x000fe20000000000 */
[----:B------:R-:W-:Y:S01]  /*33c0*/  FMUL R88, R4, -1.4426950216293334961 ;  /* 0xbfb8aa3b04587820 */ /* 0x000fe20000400000 */
[----:B------:R-:W-:Y:S01]  /*33d0*/  FMUL R23, R18, R23 ;  /* 0x0000001712177220 */ /* 0x000fe20000400000 */
[----:B------:R-:W-:Y:S01]  /*33e0*/  FMUL R16, R83, -1.4426950216293334961 ;  /* 0xbfb8aa3b53107820 */ /* 0x000fe20000400000 */
[----:B------:R-:W-:Y:S01]  /*33f0*/  FMUL R18, R40, -1.4426950216293334961 ;  /* 0xbfb8aa3b28127820 */ /* 0x000fe20000400000 */
[----:B------:R-:W-:Y:S01]  /*3400*/  F2FP.BF16.F32.PACK_AB R25, R25, R22 ;  /* 0x000000161919723e */ /* 0x000fe200000010ff */
[----:B------:R-:W3:Y:S08]  /*3410*/  MUFU.RCP R38, R38 ;  /* 0x0000002600267308 */ /* 0x000ef00000001000 */
[----:B------:R-:W4:Y:S01]  /*3420*/  MUFU.RCP R41, R94 ;  /* 0x0000005e00297308 */ /* 0x000f220000001000 */
[----:B-1----:R-:W-:Y:S01]  /*3430*/  FMUL R84, R52, UR36 ;  /* 0x0000002434547c20 */ /* 0x002fe20008400000 */
[----:B--2---:R-:W-:-:S04]  /*3440*/  FMUL R24, R51, R24 ;  /* 0x0000001833187220 */ /* 0x004fc80000400000 */
[----:B------:R-:W-:Y:S01]  /*3450*/  FMUL R24, R19, R24 ;  /* 0x0000001813187220 */ /* 0x000fe20000400000 */
[----:B------:R-:W-:Y:S01]  /*3460*/  FMUL R19, R81, -1.4426950216293334961 ;  /* 0xbfb8aa3b51137820 */ /* 0x000fe20000400000 */
[----:B------:R1:W2:Y:S01]  /*3470*/  MUFU.RCP R52, R93 ;  /* 0x0000005d00347308 */ /* 0x0002a20000001000 */
[----:B---3--:R-:W-:Y:S02]  /*3480*/  FMUL R38, R49, R38 ;  /* 0x0000002631267220 */ /* 0x008fe40000400000 */
[----:B------:R-:W-:Y:S02]  /*3490*/  F2FP.BF16.F32.PACK_AB R23, R24, R23 ;  /* 0x000000171817723e */ /* 0x000fe400000010ff */
[----:B------:R-:W-:Y:S01]  /*34a0*/  FMUL R37, R17, R38 ;  /* 0x0000002611257220 */ /* 0x000fe20000400000 */
[----:B------:R-:W-:Y:S02]  /*34b0*/  FMUL R17, R84, -1.4426950216293334961 ;  /* 0xbfb8aa3b54117820 */ /* 0x000fe40000400000 */
[----:B------:R-:W3:Y:S01]  /*34c0*/  MUFU.EX2 R92, R92 ;  /* 0x0000005c005c7308 */ /* 0x000ee20000000800 */
[----:B----4-:R-:W-:Y:S01]  /*34d0*/  FMUL R41, R46, R41 ;  /* 0x000000292e297220 */ /* 0x010fe20000400000 */
[----:B------:R-:W-:-:S03]  /*34e0*/  F2FP.BF16.F32.PACK_AB R22, R37, R36 ;  /* 0x000000242516723e */ /* 0x000fc600000010ff */
[----:B------:R-:W-:Y:S01]  /*34f0*/  FMUL R38, R14, R41 ;  /* 0x000000290e267220 */ /* 0x000fe20000400000 */
[----:B------:R-:W-:Y:S02]  /*3500*/  FMUL R14, R67, -1.4426950216293334961 ;  /* 0xbfb8aa3b430e7820 */ /* 0x000fe40000400000 */
[----:B------:R-:W4:Y:S01]  /*3510*/  MUFU.EX2 R91, R91 ;  /* 0x0000005b005b7308 */ /* 0x000f220000000800 */
[----:B-1----:R-:W-:Y:S01]  /*3520*/  FMUL R93, R44, R53 ;  /* 0x000000352c5d7220 */ /* 0x002fe20000400000 */
[----:B--2---:R-:W-:-:S03]  /*3530*/  FMUL R86, R47, R52 ;  /* 0x000000342f567220 */ /* 0x004fc60000400000 */
[----:B------:R-:W-:Y:S01]  /*3540*/  FMUL R82, R82, R93 ;  /* 0x0000005d52527220 */ /* 0x000fe20000400000 */
[----:B------:R-:W-:Y:S01]  /*3550*/  FMUL R41, R15, R86 ;  /* 0x000000560f297220 */ /* 0x000fe20000400000 */
[----:B------:R-:W-:Y:S01]  /*3560*/  FADD R93, R43, 1 ;  /* 0x3f8000002b5d7421 */ /* 0x000fe20000000000 */
[----:B------:R-:W1:Y:S01]  /*3570*/  MUFU.EX2 R85, R85 ;  /* 0x0000005500557308 */ /* 0x000e620000000800 */
[----:B---3--:R-:W-:Y:S01]  /*3580*/  FADD R92, R92, 1 ;  /* 0x3f8000005c5c7421 */ /* 0x008fe20000000000 */
[----:B------:R-:W-:Y:S01]  /*3590*/  FMUL R15, R66, -1.4426950216293334961 ;  /* 0xbfb8aa3b420f7820 */ /* 0x000fe20000400000 */
[----:B------:R-:W-:-:S05]  /*35a0*/  F2FP.BF16.F32.PACK_AB R21, R41, R38 ;  /* 0x000000262915723e */ /* 0x000fca00000010ff */
[----:B------:R-:W2:Y:S01]  /*35b0*/  MUFU.RCP R52, R89 ;  /* 0x0000005900347308 */ /* 0x000ea20000001000 */
[----:B----4-:R-:W-:-:S07]  /*35c0*/  FADD R86, R91, 1 ;  /* 0x3f8000005b567421 */ /* 0x010fce0000000000 */
[----:B------:R-:W3:Y:S01]  /*35d0*/  MUFU.RCP R53, R92 ;  /* 0x0000005c00357308 */ /* 0x000ee20000001000 */
[----:B-1----:R-:W-:-:S07]  /*35e0*/  FADD R91, R85, 1 ;  /* 0x3f800000555b7421 */ /* 0x002fce0000000000 */
[----:B------:R-:W1:Y:S01]  /*35f0*/  MUFU.RCP R90, R93 ;  /* 0x0000005d005a7308 */ /* 0x000e620000001000 */
[----:B--2---:R-:W-:-:S04]  /*3600*/  FMUL R52, R45, R52 ;  /* 0x000000342d347220 */ /* 0x004fc80000400000 */
[----:B------:R-:W-:Y:S01]  /*3610*/  FMUL R43, R13, R52 ;  /* 0x000000340d2b7220 */ /* 0x000fe20000400000 */
[----:B------:R-:W-:Y:S02]  /*3620*/  FMUL R13, R65, -1.4426950216293334961 ;  /* 0xbfb8aa3b410d7820 */ /* 0x000fe40000400000 */
[----:B------:R-:W2:Y:S01]  /*3630*/  MUFU.RCP R86, R86 ;  /* 0x0000005600567308 */ /* 0x000ea20000001000 */
[----:B---3--:R-:W-:Y:S01]  /*3640*/  FMUL R53, R42, R53 ;  /* 0x000000352a357220 */ /* 0x008fe20000400000 */
[----:B------:R-:W-:-:S03]  /*3650*/  F2FP.BF16.F32.PACK_AB R20, R43, R82 ;  /* 0x000000522b14723e */ /* 0x000fc600000010ff */
[----:B------:R-:W-:Y:S01]  /*3660*/  FMUL R52, R10, R53 ;  /* 0x000000350a347220 */ /* 0x000fe20000400000 */
[----:B------:R-:W-:Y:S02]  /*3670*/  FMUL R10, R63, -1.4426950216293334961 ;  /* 0xbfb8aa3b3f0a7820 */ /* 0x000fe40000400000 */
[----:B------:R-:W3:Y:S01]  /*3680*/  MUFU.RCP R91, R91 ;  /* 0x0000005b005b7308 */ /* 0x000ee20000001000 */
[C---:B-1----:R-:W-:Y:S01]  /*3690*/  FMUL R90, R7.reuse, R90 ;  /* 0x0000005a075a7220 */ /* 0x042fe20000400000 */
[----:B------:R-:W-:-:S03]  /*36a0*/  F2FP.BF16.F32.PACK_AB R7, R7, R42 ;  /* 0x0000002a0707723e */ /* 0x000fc600000010ff */
[----:B------:R-:W-:Y:S01]  /*36b0*/  FMUL R53, R11, R90 ;  /* 0x0000005a0b357220 */ /* 0x000fe20000400000 */
[----:B------:R-:W-:Y:S02]  /*36c0*/  FMUL R11, R64, -1.4426950216293334961 ;  /* 0xbfb8aa3b400b7820 */ /* 0x000fe40000400000 */
[----:B------:R-:W1:Y:S01]  /*36d0*/  MUFU.EX2 R19, R19 ;  /* 0x0000001300137308 */ /* 0x000e620000000800 */
[----:B--2---:R-:W-:Y:S01]  /*36e0*/  FMUL R85, R5, R86 ;  /* 0x0000005605557220 */ /* 0x004fe20000400000 */
[----:B------:R-:W-:-:S03]  /*36f0*/  FMUL R86, R62, UR36 ;  /* 0x000000243e567c20 */ /* 0x000fc60008400000 */
[----:B------:R-:W-:Y:S01]  /*3700*/  FMUL R62, R8, R85 ;  /* 0x00000055083e7220 */ /* 0x000fe20000400000 */
[----:B------:R-:W-:Y:S01]  /*3710*/  FMUL R85, R61, UR36 ;  /* 0x000000243d557c20 */ /* 0x000fe20008400000 */
[----:B------:R-:W-:Y:S01]  /*3720*/  FMUL R89, R86, -1.4426950216293334961 ;  /* 0xbfb8aa3b56597820 */ /* 0x000fe20000400000 */
[----:B------:R-:W2:Y:S01]  /*3730*/  MUFU.EX2 R87, R87 ;  /* 0x0000005700577308 */ /* 0x000ea20000000800 */
[C---:B---3--:R-:W-:Y:S01]  /*3740*/  FMUL R90, R6.reuse, R91 ;  /* 0x0000005b065a7220 */ /* 0x048fe20000400000 */
[----:B------:R-:W-:Y:S01]  /*3750*/  FMUL R8, R85, -1.4426950216293334961 ;  /* 0xbfb8aa3b55087820 */ /* 0x000fe20000400000 */
[----:B------:R-:W-:Y:S02]  /*3760*/  F2FP.BF16.F32.PACK_AB R6, R6, R5 ;  /* 0x000000050606723e */ /* 0x000fe400000010ff */
[----:B------:R-:W-:Y:S01]  /*3770*/  FMUL R61, R9, R90 ;  /* 0x0000005a093d7220 */ /* 0x000fe20000400000 */
[----:B------:R-:W-:Y:S01]  /*3780*/  FMUL R9, R60, -1.4426950216293334961 ;  /* 0xbfb8aa3b3c097820 */ /* 0x000fe20000400000 */
[----:B------:R-:W-:Y:S01]  /*3790*/  F2FP.BF16.F32.PACK_AB R5, R39, R4 ;  /* 0x000000042705723e */ /* 0x000fe200000010ff */
[----:B------:R-:W3:Y:S01]  /*37a0*/  MUFU.EX2 R88, R88 ;  /* 0x0000005800587308 */ /* 0x000ee20000000800 */
[----:B-1----:R-:W-:-:S07]  /*37b0*/  FADD R90, R19, 1 ;  /* 0x3f800000135a7421 */ /* 0x002fce0000000000 */
[----:B------:R-:W1:Y:S01]  /*37c0*/  MUFU.EX2 R16, R16 ;  /* 0x0000001000107308 */ /* 0x000e620000000800 */
[----:B--2---:R-:W-:-:S07]  /*37d0*/  FADD R87, R87, 1 ;  /* 0x3f80000057577421 */ /* 0x004fce0000000000 */
[----:B------:R-:W2:Y:S01]  /*37e0*/  MUFU.EX2 R18, R18 ;  /* 0x0000001200127308 */ /* 0x000ea20000000800 */
[----:B---3--:R-:W-:-:S07]  /*37f0*/  FADD R91, R88, 1 ;  /* 0x3f800000585b7421 */ /* 0x008fce0000000000 */
[----:B------:R-:W3:Y:S01]  /*3800*/  MUFU.EX2 R17, R17 ;  /* 0x0000001100117308 */ /* 0x000ee20000000800 */
[----:B-1----:R-:W-:-:S07]  /*3810*/  FADD R16, R16, 1 ;  /* 0x3f80000010107421 */ /* 0x002fce0000000000 */
[----:B------:R-:W1:Y:S01]  /*3820*/  MUFU.EX2 R15, R15 ;  /* 0x0000000f000f7308 */ /* 0x000e620000000800 */
[----:B--2---:R-:W-:-:S07]  /*3830*/  FADD R18, R18, 1 ;  /* 0x3f80000012127421 */ /* 0x004fce0000000000 */
[----:B------:R-:W-:Y:S01]  /*3840*/  MUFU.EX2 R11, R11 ;  /* 0x0000000b000b7308 */ /* 0x000fe20000000800 */
[----:B---3--:R-:W-:-:S07]  /*3850*/  FADD R17, R17, 1 ;  /* 0x3f80000011117421 */ /* 0x008fce0000000000 */
[----:B------:R-:W-:Y:S01]  /*3860*/  MUFU.RCP R90, R90 ;  /* 0x0000005a005a7308 */ /* 0x000fe20000001000 */
[----:B-1----:R-:W-:-:S07]  /*3870*/  FADD R15, R15, 1 ;  /* 0x3f8000000f0f7421 */ /* 0x002fce0000000000 */
[----:B------:R-:W1:Y:S08]  /*3880*/  MUFU.EX2 R10, R10 ;  /* 0x0000000a000a7308 */ /* 0x000e700000000800 */
[----:B------:R-:W2:Y:S08]  /*3890*/  MUFU.EX2 R14, R14 ;  /* 0x0000000e000e7308 */ /* 0x000eb00000000800 */
[----:B------:R-:W3:Y:S01]  /*38a0*/  MUFU.EX2 R8, R8 ;  /* 0x0000000800087308 */ /* 0x000ee20000000800 */
[----:B-1----:R-:W-:-:S07]  /*38b0*/  FADD R10, R10, 1 ;  /* 0x3f8000000a0a7421 */ /* 0x002fce0000000000 */
[----:B------:R-:W1:Y:S01]  /*38c0*/  MUFU.EX2 R13, R13 ;  /* 0x0000000d000d7308 */ /* 0x000e620000000800 */
[----:B--2---:R-:W-:-:S07]  /*38d0*/  FADD R14, R14, 1 ;  /* 0x3f8000000e0e7421 */ /* 0x004fce0000000000 */
[----:B------:R-:W-:Y:S01]  /*38e0*/  MUFU.EX2 R89, R89 ;  /* 0x0000005900597308 */ /* 0x000fe20000000800 */
[----:B---3--:R-:W-:-:S07]  /*38f0*/  FADD R8, R8, 1 ;  /* 0x3f80000008087421 */ /* 0x008fce0000000000 */
[----:B------:R-:W2:Y:S01]  /*3900*/  MUFU.EX2 R9, R9 ;  /* 0x0000000900097308 */ /* 0x000ea20000000800 */
[----:B-1----:R-:W-:-:S07]  /*3910*/  FADD R13, R13, 1 ;  /* 0x3f8000000d0d7421 */ /* 0x002fce0000000000 */
[----:B------:R1:W3:Y:S08]  /*3920*/  MUFU.RCP R88, R87 ;  /* 0x0000005700587308 */ /* 0x0002f00000001000 */
[----:B------:R-:W4:Y:S01]  /*3930*/  MUFU.RCP R19, R18 ;  /* 0x0000001200137308 */ /* 0x000f220000001000 */
[----:B--2---:R-:W-:-:S07]  /*3940*/  FADD R9, R9, 1 ;  /* 0x3f80000009097421 */ /* 0x004fce0000000000 */
[----:B------:R-:W2:Y:S01]  /*3950*/  MUFU.RCP R16, R16 ;  /* 0x0000001000107308 */ /* 0x000ea20000001000 */
[----:B-1----:R-:W-:Y:S01]  /*3960*/  FADD R87, R11, 1 ;  /* 0x3f8000000b577421 */ /* 0x002fe20000000000 */
[----:B------:R-:W-:Y:S01]  /*3970*/  FMUL R11, R81, R90 ;  /* 0x0000005a510b7220 */ /* 0x000fe20000400000 */
[----:B---3--:R-:W-:Y:S01]  /*3980*/  FMUL R88, R39, R88 ;  /* 0x0000005827587220 */ /* 0x008fe20000400000 */
[----:B------:R-:W-:Y:S01]  /*3990*/  FMUL R90, R34, UR36 ;  /* 0x00000024225a7c20 */ /* 0x000fe20008400000 */
[----:B------:R-:W-:Y:S01]  /*39a0*/  MOV R39, UR6 ;  /* 0x0000000600277c02 */ /* 0x000fe20008000f00 */
[----:B------:R-:W-:Y:S01]  /*39b0*/  FMUL R80, R80, R11 ;  /* 0x0000000b50507220 */ /* 0x000fe20000400000 */
[----:B------:R-:W-:Y:S01]  /*39c0*/  FADD R11, R89, 1 ;  /* 0x3f800000590b7421 */ /* 0x000fe20000000000 */
[----:B------:R-:W1:Y:S01]  /*39d0*/  MUFU.RCP R17, R17 ;  /* 0x0000001100117308 */ /* 0x000e620000001000 */
[----:B------:R-:W-:Y:S01]  /*39e0*/  FMUL R75, R75, R88 ;  /* 0x000000584b4b7220 */ /* 0x000fe20000400000 */
[----:B----4-:R-:W-:Y:S01]  /*39f0*/  FMUL R88, R40, R19 ;  /* 0x0000001328587220 */ /* 0x010fe20000400000 */
[----:B------:R-:W-:-:S03]  /*3a00*/  LEA R42, R39, R68, 0xd ;  /* 0x00000044272a7211 */ /* 0x000fc600078e68ff */
[----:B------:R-:W-:Y:S01]  /*3a10*/  FMUL R77, R77, R88 ;  /* 0x000000584d4d7220 */ /* 0x000fe20000400000 */
[----:B------:R-:W-:Y:S01]  /*3a20*/  FMUL R88, R32, UR36 ;  /* 0x0000002420587c20 */ /* 0x000fe20008400000 */
[----:B------:R-:W3:Y:S01]  /*3a30*/  MUFU.RCP R15, R15 ;  /* 0x0000000f000f7308 */ /* 0x000ee20000001000 */
[----:B--2---:R-:W-:-:S04]  /*3a40*/  FMUL R19, R83, R16 ;  /* 0x0000001053137220 */ /* 0x004fc80000400000 */
[----:B------:R-:W-:Y:S01]  /*3a50*/  FMUL R56, R56, R19 ;  /* 0x0000001338387220 */ /* 0x000fe20000400000 */
[----:B------:R-:W-:Y:S02]  /*3a60*/  FMUL R19, R35, UR36 ;  /* 0x0000002423137c20 */ /* 0x000fe40008400000 */
[----:B------:R-:W2:Y:S01]  /*3a70*/  MUFU.RCP R10, R10 ;  /* 0x0000000a000a7308 */ /* 0x000ea20000001000 */
[----:B-1----:R-:W-:-:S04]  /*3a80*/  FMUL R16, R84, R17 ;  /* 0x0000001154107220 */ /* 0x002fc80000400000 */
[----:B------:R-:W-:Y:S01]  /*3a90*/  FMUL R79, R79, R16 ;  /* 0x000000104f4f7220 */ /* 0x000fe20000400000 */
[----:B------:R-:W-:Y:S02]  /*3aa0*/  FMUL R16, R31, UR36 ;  /* 0x000000241f107c20 */ /* 0x000fe40008400000 */
[----:B------:R-:W1:Y:S01]  /*3ab0*/  MUFU.RCP R14, R14 ;  /* 0x0000000e000e7308 */ /* 0x000e620000001000 */
[----:B---3--:R-:W-:Y:S01]  /*3ac0*/  FMUL R15, R66, R15 ;  /* 0x0000000f420f7220 */ /* 0x008fe20000400000 */
[----:B------:R-:W-:-:S03]  /*3ad0*/  F2FP.BF16.F32.PACK_AB R24, R56, R79 ;  /* 0x0000004f3818723e */ /* 0x000fc600000010ff */
[----:B------:R-:W-:-:S03]  /*3ae0*/  FMUL R35, R90, R15 ;  /* 0x0000000f5a237220 */ /* 0x000fc60000400000 */
[----:B------:R3:W4:Y:S01]  /*3af0*/  MUFU.RCP R18, R13 ;  /* 0x0000000d00127308 */ /* 0x0007220000001000 */
[----:B--2---:R-:W-:-:S07]  /*3b00*/  FMUL R15, R63, R10 ;  /* 0x0000000a3f0f7220 */ /* 0x004fce0000400000 */
[----:B------:R-:W2:Y:S01]  /*3b10*/  MUFU.RCP R8, R8 ;  /* 0x0000000800087308 */ /* 0x000ea20000001000 */
[----:B-1----:R-:W-:-:S04]  /*3b20*/  FMUL R14, R67, R14 ;  /* 0x0000000e430e7220 */ /* 0x002fc80000400000 */
[C---:B------:R-:W-:Y:S01]  /*3b30*/  FMUL R34, R19.reuse, R14 ;  /* 0x0000000e13227220 */ /* 0x040fe20000400000 */
[----:B------:R-:W-:Y:S02]  /*3b40*/  F2FP.BF16.F32.PACK_AB R19, R19, R90 ;  /* 0x0000005a1313723e */ /* 0x000fe400000010ff */
[----:B------:R-:W1:Y:S01]  /*3b50*/  MUFU.RCP R11, R11 ;  /* 0x0000000b000b7308 */ /* 0x000e620000001000 */
[----:B---3--:R-:W-:Y:S01]  /*3b60*/  FMUL R13, R33, UR36 ;  /* 0x00000024210d7c20 */ /* 0x008fe20008400000 */
[----:B------:R-:W-:Y:S01]  /*3b70*/  FMUL R33, R30, UR36 ;  /* 0x000000241e217c20 */ /* 0x000fe20008400000 */
[----:B------:R-:W-:Y:S01]  /*3b80*/  FMUL R30, R28, UR36 ;  /* 0x000000241c1e7c20 */ /* 0x000fe20008400000 */
[----:B----4-:R-:W-:Y:S01]  /*3b90*/  FMUL R18, R65, R18 ;  /* 0x0000001241127220 */ /* 0x010fe20000400000 */
[----:B------:R-:W-:Y:S01]  /*3ba0*/  FMUL R28, R16, R15 ;  /* 0x0000000f101c7220 */ /* 0x000fe20000400000 */
[----:B------:R-:W-:Y:S02]  /*3bb0*/  F2FP.BF16.F32.PACK_AB R14, R12, R57 ;  /* 0x000000390c0e723e */ /* 0x000fe400000010ff */
[----:B------:R-:W3:Y:S01]  /*3bc0*/  MUFU.RCP R9, R9 ;  /* 0x0000000900097308 */ /* 0x000ee20000001000 */
[----:B--2---:R-:W-:Y:S01]  /*3bd0*/  FMUL R8, R85, R8 ;  /* 0x0000000855087220 */ /* 0x004fe20000400000 */
[----:B------:R-:W-:Y:S01]  /*3be0*/  F2FP.BF16.F32.PACK_AB R17, R16, R33 ;  /* 0x000000211011723e */ /* 0x000fe200000010ff */
[----:B------:R-:W-:Y:S01]  /*3bf0*/  FMUL R31, R13, R18 ;  /* 0x000000120d1f7220 */ /* 0x000fe20000400000 */
[C---:B------:R-:W-:Y:S01]  /*3c00*/  F2FP.BF16.F32.PACK_AB R16, R29.reuse, R30 ;  /* 0x0000001e1d10723e */ /* 0x040fe200000010ff */
[----:B------:R-:W-:Y:S01]  /*3c10*/  FMUL R29, R29, R8 ;  /* 0x000000081d1d7220 */ /* 0x000fe20000400000 */
[----:B------:R-:W-:-:S02]  /*3c20*/  F2FP.BF16.F32.PACK_AB R18, R13, R88 ;  /* 0x000000580d12723e */ /* 0x000fc400000010ff */
[----:B------:R-:W2:Y:S01]  /*3c30*/  MUFU.RCP R91, R91 ;  /* 0x0000005b005b7308 */ /* 0x000ea20000001000 */
[----:B-1----:R-:W-:Y:S01]  /*3c40*/  FMUL R10, R86, R11 ;  /* 0x0000000b560a7220 */ /* 0x002fe20000400000 */
[----:B------:R-:W-:Y:S01]  /*3c50*/  F2FP.BF16.F32.PACK_AB R8, R45, R44 ;  /* 0x0000002c2d08723e */ /* 0x000fe200000010ff */
[----:B------:R1:W-:Y:S01]  /*3c60*/  STS.128 [R78], R16 ;  /* 0x000000104e007388 */ /* 0x0003e20000000c00 */
[----:B------:R-:W-:Y:S01]  /*3c70*/  LEA R44, R39, R3, 0xd ;  /* 0x00000003272c7211 */ /* 0x000fe200078e68ff */
[----:B------:R-:W-:Y:S01]  /*3c80*/  FMUL R33, R33, R10 ;  /* 0x0000000a21217220 */ /* 0x000fe20000400000 */
[----:B------:R-:W-:Y:S02]  /*3c90*/  F2FP.BF16.F32.PACK_AB R11, R51, R50 ;  /* 0x00000032330b723e */ /* 0x000fe400000010ff */
[----:B------:R-:W4:Y:S01]  /*3ca0*/  MUFU.RCP R87, R87 ;  /* 0x0000005700577308 */ /* 0x000f220000001000 */
[----:B---3--:R-:W-:Y:S01]  /*3cb0*/  FMUL R9, R60, R9 ;  /* 0x000000093c097220 */ /* 0x008fe20000400000 */
[----:B------:R-:W-:-:S02]  /*3cc0*/  F2FP.BF16.F32.PACK_AB R10, R49, R48 ;  /* 0x00000030310a723e */ /* 0x000fc400000010ff */
[----:B------:R-:W-:Y:S01]  /*3cd0*/  F2FP.BF16.F32.PACK_AB R15, R59, R58 ;  /* 0x0000003a3b0f723e */ /* 0x000fe200000010ff */
[----:B------:R-:W-:Y:S01]  /*3ce0*/  FMUL R30, R30, R9 ;  /* 0x000000091e1e7220 */ /* 0x000fe20000400000 */
[----:B------:R-:W-:Y:S02]  /*3cf0*/  F2FP.BF16.F32.PACK_AB R9, R47, R46 ;  /* 0x0000002e2f09723e */ /* 0x000fe400000010ff */
[----:B------:R-:W-:Y:S01]  /*3d00*/  F2FP.BF16.F32.PACK_AB R13, R55, R54 ;  /* 0x00000036370d723e */ /* 0x000fe200000010ff */
[----:B--2---:R-:W-:Y:S01]  /*3d10*/  FMUL R91, R4, R91 ;  /* 0x0000005b045b7220 */ /* 0x004fe20000400000 */
[----:B------:R-:W-:Y:S02]  /*3d20*/  F2FP.BF16.F32.PACK_AB R4, R40, R81 ;  /* 0x000000512804723e */ /* 0x000fe400000010ff */
[----:B------:R-:W-:Y:S01]  /*3d30*/  F2FP.BF16.F32.PACK_AB R12, R83, R84 ;  /* 0x00000054530c723e */ /* 0x000fe200000010ff */
[----:B------:R-:W-:Y:S01]  /*3d40*/  FMUL R76, R76, R91 ;  /* 0x0000005b4c4c7220 */ /* 0x000fe20000400000 */
[C---:B------:R-:W-:Y:S01]  /*3d50*/  LEA R40, R39.reuse, R69, 0xd ;  /* 0x0000004527287211 */ /* 0x040fe200078e68ff */
[----:B------:R2:W-:Y:S01]  /*3d60*/  STS.128 [R44], R4 ;  /* 0x000000042c007388 */ /* 0x0005e20000000c00 */
[----:B------:R-:W-:Y:S01]  /*3d70*/  LEA R39, R39, R70, 0xd ;  /* 0x0000004627277211 */ /* 0x000fe200078e68ff */
[----:B----4-:R-:W-:-:S02]  /*3d80*/  FMUL R87, R64, R87 ;  /* 0x0000005740577220 */ /* 0x010fc40000400000 */
[----:B------:R-:W-:Y:S02]  /*3d90*/  STS.128 [R42], R8 ;  /* 0x000000082a007388 */ /* 0x000fe40000000c00 */
[----:B------:R-:W-:Y:S02]  /*3da0*/  FMUL R32, R88, R87 ;  /* 0x0000005758207220 */ /* 0x000fe40000400000 */
[----:B------:R3:W-:Y:S01]  /*3db0*/  STS.128 [R40], R12 ;  /* 0x0000000c28007388 */ /* 0x0007e20000000c00 */
[----:B-1----:R-:W-:Y:S02]  /*3dc0*/  F2FP.BF16.F32.PACK_AB R19, R67, R66 ;  /* 0x000000424313723e */ /* 0x002fe400000010ff */
[----:B------:R-:W-:Y:S02]  /*3dd0*/  F2FP.BF16.F32.PACK_AB R18, R65, R64 ;  /* 0x000000404112723e */ /* 0x000fe400000010ff */
[----:B------:R-:W-:Y:S02]  /*3de0*/  F2FP.BF16.F32.PACK_AB R17, R63, R86 ;  /* 0x000000563f11723e */ /* 0x000fe400000010ff */
[----:B------:R-:W-:-:S05]  /*3df0*/  F2FP.BF16.F32.PACK_AB R16, R85, R60 ;  /* 0x0000003c5510723e */ /* 0x000fca00000010ff */
[----:B------:R1:W-:Y:S01]  /*3e00*/  STS.128 [R39], R16 ;  /* 0x0000001027007388 */ /* 0x0003e20000000c00 */
[----:B--2---:R-:W-:Y:S02]  /*3e10*/  F2FP.BF16.F32.PACK_AB R7, R53, R52 ;  /* 0x000000343507723e */ /* 0x004fe400000010ff */
[----:B------:R-:W-:Y:S02]  /*3e20*/  F2FP.BF16.F32.PACK_AB R6, R61, R62 ;  /* 0x0000003e3d06723e */ /* 0x000fe400000010ff */
[----:B------:R-:W-:Y:S02]  /*3e30*/  F2FP.BF16.F32.PACK_AB R5, R75, R76 ;  /* 0x0000004c4b05723e */ /* 0x000fe400000010ff */
[----:B------:R-:W-:Y:S02]  /*3e40*/  F2FP.BF16.F32.PACK_AB R4, R77, R80 ;  /* 0x000000504d04723e */ /* 0x000fe400000010ff */
[----:B---3--:R-:W-:Y:S02]  /*3e50*/  MOV R12, UR12 ;  /* 0x0000000c000c7c02 */ /* 0x008fe40008000f00 */
[----:B------:R-:W-:-:S02]  /*3e60*/  F2FP.BF16.F32.PACK_AB R11, R34, R35 ;  /* 0x00000023220b723e */ /* 0x000fc400000010ff */
[C---:B------:R-:W-:Y:S02]  /*3e70*/  LEA R14, R12.reuse, R71, 0xd ;  /* 0x000000470c0e7211 */ /* 0x040fe400078e68ff */
[C---:B------:R-:W-:Y:S02]  /*3e80*/  LEA R13, R12.reuse, R72, 0xd ;  /* 0x000000480c0d7211 */ /* 0x040fe400078e68ff */
[----:B------:R-:W-:Y:S01]  /*3e90*/  LEA R15, R12, R73, 0xd ;  /* 0x000000490c0f7211 */ /* 0x000fe200078e68ff */
[----:B------:R1:W-:Y:S01]  /*3ea0*/  STS.128 [R14], R4 ;  /* 0x000000040e007388 */ /* 0x0003e20000000c00 */
[----:B------:R-:W-:Y:S02]  /*3eb0*/  F2FP.BF16.F32.PACK_AB R10, R31, R32 ;  /* 0x000000201f0a723e */ /* 0x000fe400000010ff */
[----:B------:R-:W-:Y:S01]  /*3ec0*/  F2FP.BF16.F32.PACK_AB R9, R28, R33 ;  /* 0x000000211c09723e */ /* 0x000fe200000010ff */
[----:B------:R1:W-:Y:S01]  /*3ed0*/  STS.128 [R13], R20 ;  /* 0x000000140d007388 */ /* 0x0003e20000000c00 */
[----:B------:R-:W-:-:S02]  /*3ee0*/  F2FP.BF16.F32.PACK_AB R8, R29, R30 ;  /* 0x0000001e1d08723e */ /* 0x000fc400000010ff */
[----:B------:R-:W-:Y:S01]  /*3ef0*/  LEA R12, R12, R74, 0xd ;  /* 0x0000004a0c0c7211 */ /* 0x000fe200078e68ff */
[----:B------:R1:W-:Y:S04]  /*3f00*/  STS.128 [R15], R24 ;  /* 0x000000180f007388 */ /* 0x0003e80000000c00 */
[----:B------:R1:W-:Y:S01]  /*3f10*/  STS.128 [R12], R8 ;  /* 0x000000080c007388 */ /* 0x0003e20000000c00 */
[----:B------:R2:W-:Y:S06]  /*3f20*/  MEMBAR.ALL.CTA ;  /* 0x0000000000007992 */ /* 0x0005ec0000008000 */
[----:B--2---:R-:W2:Y:S02]  /*3f30*/  FENCE.VIEW.ASYNC.S ;  /* 0x00000000000073c6 */ /* 0x004ea40000000000 */
[----:B--2---:R-:W-:Y:S06]  /*3f40*/  BAR.SYNC.DEFER_BLOCKING 0x1, 0x80 ;  /* 0x0042000000007b1d */ /* 0x004fec0000010000 */
[----:B------:R-:W-:Y:S05]  /*3f50*/  BRA.U UP0, `(.L_x_48) ;  /* 0x0000000100747547 */ /* 0x000fea000b800000 */
[----:B------:R-:W2:Y:S01]  /*3f60*/  S2UR UR4, SR_CgaCtaId ;  /* 0x00000000000479c3 */ /* 0x000ea20000008800 */
[----:B------:R-:W-:Y:S01]  /*3f70*/  USHF.L.U32 UR8, UR8, 0xc, URZ ;  /* 0x0000000c08087899 */ /* 0x000fe200080006ff */
[----:B------:R-:W-:Y:S01]  /*3f80*/  UMOV UR5, 0x400 ;  /* 0x0000040000057882 */ /* 0x000fe20000000000 */
[----:B------:R-:W-:Y:S02]  /*3f90*/  USHF.L.U32 UR6, UR6, 0xc, URZ ;  /* 0x0000000c06067899 */ /* 0x000fe400080006ff */
[----:B------:R-:W-:Y:S02]  /*3fa0*/  USHF.L.U32 UR12, UR12, 0xc, URZ ;  /* 0x0000000c0c0c7899 */ /* 0x000fe400080006ff */
[----:B------:R-:W-:Y:S02]  /*3fb0*/  UIADD3 UR40, UP1, UPT, UR32, 0x140, URZ ;  /* 0x0000014020287890 */ /* 0x000fe4000ff3e0ff */
[----:B------:R-:W-:Y:S02]  /*3fc0*/  UIADD3 UR8, UPT, UPT, UR8, UR8, URZ ;  /* 0x0000000808087290 */ /* 0x000fe4000fffe0ff */
[----:B------:R-:W-:-:S02]  /*3fd0*/  ULEA UR9, UR34, UR9, 0x7 ;  /* 0x0000000922097291 */ /* 0x000fc4000f8e38ff */
[----:B------:R-:W-:Y:S02]  /*3fe0*/  UIADD3 UR6, UPT, UPT, UR6, UR6, URZ ;  /* 0x0000000606067290 */ /* 0x000fe4000fffe0ff */
[----:B------:R-:W-:Y:S02]  /*3ff0*/  ULEA UR13, UR34, UR13, 0x2 ;  /* 0x0000000d220d7291 */ /* 0x000fe4000f8e10ff */
[----:B------:R-:W-:Y:S02]  /*4000*/  UIADD3 UR38, UP0, UPT, UR32, 0x1c0, URZ ;  /* 0x000001c020267890 */ /* 0x000fe4000ff1e0ff */
[----:B------:R-:W-:Y:S02]  /*4010*/  UIADD3.X UR41, UPT, UPT, URZ, UR33, URZ, UP1, !UPT ;  /* 0x00000021ff297290 */ /* 0x000fe40008ffe4ff */
[----:B------:R-:W-:Y:S01]  /*4020*/  USHF.L.U32 UR13, UR13, 0x4, URZ ;  /* 0x000000040d0d7899 */ /* 0x000fe200080006ff */
[----:B--2---:R-:W-:Y:S01]  /*4030*/  MOV R0, UR4 ;  /* 0x0000000400007c02 */ /* 0x004fe20008000f00 */
[----:B------:R-:W-:Y:S01]  /*4040*/  UIADD3.X UR39, UPT, UPT, URZ, UR33, URZ, UP0, !UPT ;  /* 0x00000021ff277290 */ /* 0x000fe200087fe4ff */
[----:B------:R-:W-:-:S02]  /*4050*/  UMOV UR14, UR10 ;  /* 0x0000000a000e7c82 */ /* 0x000fc40008000000 */
[----:B------:R-:W-:-:S13]  /*4060*/  R2UR UR4, R0 ;  /* 0x00000000000472ca */ /* 0x000fda00000e0000 */
[----:B------:R-:W-:Y:S02]  /*4070*/  ULEA UR4, UR4, UR5, 0x18 ;  /* 0x0000000504047291 */ /* 0x000fe4000f8ec0ff */
[----:B------:R-:W-:Y:S02]  /*4080*/  UIADD3 UR5, UPT, UPT, UR9, 0x20, URZ ;  /* 0x0000002009057890 */ /* 0x000fe4000fffe0ff */
[----:B------:R-:W-:Y:S02]  /*4090*/  UIADD3 UR12, UPT, UPT, UR4, UR12, UR12 ;  /* 0x0000000c040c7290 */ /* 0x000fe4000fffe00c */
[----:B------:R-:W-:Y:S02]  /*40a0*/  UIADD3 UR8, UPT, UPT, UR8, 0x400, UR4 ;  /* 0x0000040008087890 */ /* 0x000fe4000fffe004 */
[----:B------:R-:W-:Y:S02]  /*40b0*/  UIADD3 UR4, UPT, UPT, UR6, 0x400, UR4 ;  /* 0x0000040006047890 */ /* 0x000fe4000fffe004 */
[----:B------:R-:W-:Y:S01]  /*40c0*/  UIADD3 UR12, UPT, UPT, UR12, 0x8400, URZ ;  /* 0x000084000c0c7890 */ /* 0x000fe2000fffe0ff */
[----:B------:R-:W-:-:S04]  /*40d0*/  UMOV UR6, UR10 ;  /* 0x0000000a00067c82 */ /* 0x000fc80008000000 */
[----:B------:R2:W-:Y:S02]  /*40e0*/  UTMASTG.2D [UR8], [UR40], desc[URZ] ;  /* 0x0000ff08280073b5 */ /* 0x0005e40008009000 */
[----:B------:R2:W-:Y:S02]  /*40f0*/  UTMASTG.2D [UR4], [UR40], desc[URZ] ;  /* 0x0000ff04280073b5 */ /* 0x0005e40008009000 */
[----:B------:R2:W-:Y:S01]  /*4100*/  UTMASTG.2D [UR12], [UR38], desc[URZ] ;  /* 0x0000ff0c260073b5 */ /* 0x0005e20008009000 */
[----:B------:R0:W-:Y:S01]  /*4110*/  UTMACMDFLUSH ;  /* 0x00000000000079b7 */ /* 0x0001e20000000000 */
[----:B--2---:R-:W-:-:S04]  /*4120*/  DEPBAR.LE SB0, 0x3 ;  /* 0x000080c00000791a */ /* 0x004fc80000000000 */
.L_x_48:
[----:B------:R-:W-:Y:S01]  /*4130*/  BAR.SYNC.DEFER_BLOCKING 0x1, 0x80 ;  /* 0x0042000000007b1d */ /* 0x000fe20000010000 */
[----:B------:R-:W-:Y:S02]  /*4140*/  UPLOP3.LUT UP0, UPT, UPT, UPT, UP2, 0x80, 0x8 ;  /* 0x000000000008789c */ /* 0x000fe40003f0f020 */
[----:B------:R-:W-:-:S03]  /*4150*/  UPLOP3.LUT UP2, UPT, UPT, UPT, UPT, 0x40, 0x4 ;  /* 0x000000000004789c */ /* 0x000fc60003f4e870 */
[----:B------:R-:W-:-:S04]  /*4160*/  UMOV UR13, 0x2 ;  /* 0x00000002000d7882 */ /* 0x000fc80000000000 */
[----:B------:R-:W-:Y:S05]  /*4170*/  BRA.U UP0, `(.L_x_49) ;  /* 0xffffffe500ec7547 */ /* 0x000fea000b83ffff */
[----:B------:R-:W2:Y:S01]  /*4180*/  LDCU.64 UR4, c[0x0][0x5c0] ;  /* 0x0000b800ff0477ac */ /* 0x000ea20008000a00 */
[----:B------:R-:W-:Y:S01]  /*4190*/  ULEA.HI.SX32 UR7, UR31, UR7, 0x1e ;  /* 0x000000071f077291 */ /* 0x000fe2000f8ff2ff */
[----:B------:R-:W-:Y:S01]  /*41a0*/  ELECT P0, URZ, PT ;  /* 0x0000000000ff782f */ /* 0x000fe20003800000 */
[----:B------:R-:W-:Y:S02]  /*41b0*/  UIADD3 UR26, UPT, UPT, UR26, 0x80, URZ ;  /* 0x000000801a1a7890 */ /* 0x000fe4000fffe0ff */
[----:B------:R-:W-:Y:S02]  /*41c0*/  UIADD3 UR28, UPT, UPT, UR28, 0x1, URZ ;  /* 0x000000011c1c7890 */ /* 0x000fe4000fffe0ff */
[----:B------:R-:W-:Y:S02]  /*41d0*/  UPRMT UR26, UR27, 0x654, UR26 ;  /* 0x000006541b1a7896 */ /* 0x000fe4000800001a */
[----:B------:R-:W-:Y:S02]  /*41e0*/  UISETP.NE.AND UP0, UPT, UR28, 0x2, UPT ;  /* 0x000000021c00788c */ /* 0x000fe4000bf05270 */
[----:B------:R-:W-:-:S02]  /*41f0*/  UIADD3 UR29, UPT, UPT, UR29, 0x1, URZ ;  /* 0x000000011d1d7890 */ /* 0x000fc4000fffe0ff */
[----:B--2---:R-:W-:Y:S02]  /*4200*/  UIMAD.WIDE.U32 UR8, UR7, UR5, URZ ;  /* 0x00000005070872a5 */ /* 0x004fe4000f8e00ff */
[----:B-1----:R-:W-:Y:S01]  /*4210*/  @P0 IMAD.MOV.U32 R4, RZ, RZ, 0x1 ;  /* 0x00000001ff040424 */ /* 0x002fe200078e00ff */
[----:B------:R-:W1:Y:S03]  /*4220*/  LDCU UR5, c[0x0][0x5d0] ;  /* 0x0000ba00ff0577ac */ /* 0x000e660008000800 */
[----:B------:R2:W-:Y:S01]  /*4230*/  @P0 SYNCS.ARRIVE.TRANS64.RED.ART0 RZ, [UR26], R4 ;  /* 0x00000004ffff09a7 */ /* 0x0005e2000850041a */
[----:B------:R-:W-:Y:S02]  /*4240*/  UIADD3 UR6, UPT, UPT, UR7, -UR9, URZ ;  /* 0x8000000907067290 */ /* 0x000fe4000fffe0ff */
[----:B------:R-:W-:Y:S02]  /*4250*/  USEL UR28, UR28, URZ, UP0 ;  /* 0x000000ff1c1c7287 */ /* 0x000fe40008000000 */
[----:B------:R-:W-:-:S04]  /*4260*/  USHF.R.U32.HI UR6, URZ, UR20, UR6 ;  /* 0x00000014ff067299 */ /* 0x000fc80008011606 */
[----:B------:R-:W-:-:S04]  /*4270*/  UIADD3 UR6, UPT, UPT, UR9, UR6, URZ ;  /* 0x0000000609067290 */ /* 0x000fc8000fffe0ff */
[----:B------:R-:W-:-:S04]  /*4280*/  USHF.R.U32.HI UR8, URZ, UR19, UR6 ;  /* 0x00000013ff087299 */ /* 0x000fc80008011606 */
[----:B------:R-:W-:-:S04]  /*4290*/  UIADD3 UR8, UPT, UPT, -UR8, URZ, URZ ;  /* 0x000000ff08087290 */ /* 0x000fc8000fffe1ff */
[----:B------:R-:W-:-:S04]  /*42a0*/  UIMAD UR8, UR4, UR8, UR7 ;  /* 0x00000008040872a4 */ /* 0x000fc8000f8e0207 */
[----:B-1----:R-:W-:Y:S01]  /*42b0*/  UIMAD.WIDE.U32 UR12, UR8, UR5, URZ ;  /* 0x00000005080c72a5 */ /* 0x002fe2000f8e00ff */
[----:B------:R-:W1:Y:S06]  /*42c0*/  LDCU.64 UR4, c[0x0][0x5d8] ;  /* 0x0000bb00ff0477ac */ /* 0x000e6c0008000a00 */
[----:B------:R-:W-:Y:S02]  /*42d0*/  UMOV UR9, UR13 ;  /* 0x0000000d00097c82 */ /* 0x000fe40008000000 */
[----:B------:R-:W-:-:S04]  /*42e0*/  UIADD3 UR6, UPT, UPT, UR8, -UR9, URZ ;  /* 0x8000000908067290 */ /* 0x000fc8000fffe0ff */
[----:B------:R-:W-:-:S04]  /*42f0*/  USHF.R.U32.HI UR6, URZ, UR18, UR6 ;  /* 0x00000012ff067299 */ /* 0x000fc80008011606 */
[----:B------:R-:W-:-:S04]  /*4300*/  UIADD3 UR6, UPT, UPT, UR9, UR6, URZ ;  /* 0x0000000609067290 */ /* 0x000fc8000fffe0ff */
[----:B------:R-:W-:-:S04]  /*4310*/  USHF.R.U32.HI UR6, URZ, UR17, UR6 ;  /* 0x00000011ff067299 */ /* 0x000fc80008011606 */
[----:B-1----:R-:W-:-:S07]  /*4320*/  UIMAD.WIDE.U32 UR12, UR6, UR5, URZ ;  /* 0x00000005060c72a5 */ /* 0x002fce000f8e00ff */
[----:B------:R-:W-:Y:S02]  /*4330*/  UMOV UR9, UR13 ;  /* 0x0000000d00097c82 */ /* 0x000fe40008000000 */
[----:B------:R-:W-:-:S04]  /*4340*/  UIADD3 UR5, UPT, UPT, UR6, -UR9, URZ ;  /* 0x8000000906057290 */ /* 0x000fc8000fffe0ff */
[----:B------:R-:W-:-:S04]  /*4350*/  USHF.R.U32.HI UR5, URZ, UR16, UR5 ;  /* 0x00000010ff057299 */ /* 0x000fc80008011605 */
[----:B------:R-:W-:-:S04]  /*4360*/  UIADD3 UR9, UPT, UPT, UR9, UR5, URZ ;  /* 0x0000000509097290 */ /* 0x000fc8000fffe0ff */
[----:B------:R-:W-:-:S03]  /*4370*/  USHF.R.U32.HI UR9, URZ, UR15, UR9 ;  /* 0x0000000fff097299 */ /* 0x000fc60008011609 */
[----:B------:R-:W1:Y:S01]  /*4380*/  LDCU UR5, c[0x0][0x5cc] ;  /* 0x0000b980ff0577ac */ /* 0x000e620008000800 */
[----:B------:R-:W-:-:S04]  /*4390*/  UIADD3 UR9, UPT, UPT, -UR9, URZ, URZ ;  /* 0x000000ff09097290 */ /* 0x000fc8000fffe1ff */
[----:B------:R-:W-:Y:S02]  /*43a0*/  UIMAD UR34, UR4, UR9, UR6 ;  /* 0x00000009042272a4 */ /* 0x000fe4000f8e0206 */
[----:B------:R-:W-:Y:S02]  /*43b0*/  USEL UR4, URZ, 0x1, UP0 ;  /* 0x00000001ff047887 */ /* 0x000fe40008000000 */
[----:B------:R-:W-:Y:S02]  /*43c0*/  UISETP.GE.AND UP0, UPT, UR7, 0x100, UPT ;  /* 0x000001000700788c */ /* 0x000fe4000bf06270 */
[----:B------:R-:W-:Y:S02]  /*43d0*/  UIADD3 UR6, UPT, UPT, -UR6, URZ, URZ ;  /* 0x000000ff06067290 */ /* 0x000fe4000fffe1ff */
[----:B------:R-:W-:Y:S02]  /*43e0*/  LOP3.LUT R2, R2, UR4, RZ, 0x3c, !PT ;  /* 0x0000000402027c12 */ /* 0x000fe4000f8e3cff */
[----:B-1----:R-:W-:-:S03]  /*43f0*/  UIMAD UR5, UR5, UR6, UR8 ;  /* 0x00000006050572a4 */ /* 0x002fc6000f8e0208 */
[----:B--2---:R-:W-:Y:S09]  /*4400*/  BRA.U !UP0, `(.L_x_50) ;  /* 0xffffffe108f47547 */ /* 0x004ff2000b83ffff */
.L_x_46:
[----:B------:R-:W-:-:S09]  /*4410*/  UISETP.NE.AND UP0, UPT, UR23, URZ, UPT ;  /* 0x000000ff1700728c */ /* 0x000fd2000bf05270 */
[----:B------:R-:W-:Y:S05]  /*4420*/  BRA.U UP0, `(.L_x_51) ;  /* 0x0000000100207547 */ /* 0x000fea000b800000 */
[----:B------:R-:W1:Y:S01]  /*4430*/  S2UR UR4, SR_CgaCtaId ;  /* 0x00000000000479c3 */ /* 0x000e620000008800 */
[----:B------:R-:W-:Y:S01]  /*4440*/  ELECT P0, URZ, PT ;  /* 0x0000000000ff782f */ /* 0x000fe20003800000 */
[----:B------:R-:W-:-:S06]  /*4450*/  IMAD.MOV.U32 R2, RZ, RZ, 0x1 ;  /* 0x00000001ff027424 */ /* 0x000fcc00078e00ff */
[----:B------:R-:W-:Y:S06]  /*4460*/  UVIRTCOUNT.DEALLOC.SMPOOL 0x80 ;  /* 0x000000800000784c */ /* 0x000fec0000000000 */
[----:B------:R-:W-:Y:S01]  /*4470*/  @P0 MOV R3, 0x40 ;  /* 0x0000004000030802 */ /* 0x000fe20000000f00 */
[----:B-1----:R-:W-:-:S05]  /*4480*/  @P0 IMAD.U32 R0, RZ, RZ, UR4 ;  /* 0x00000004ff000e24 */ /* 0x002fca000f8e00ff */
[----:B------:R-:W-:-:S05]  /*4490*/  @P0 LEA R3, R0, R3, 0x18 ;  /* 0x0000000300030211 */ /* 0x000fca00078ec0ff */
[----:B------:R1:W-:Y:S02]  /*44a0*/  @P0 STS.U8 [R3], R2 ;  /* 0x0000000203000388 */ /* 0x0003e40000000000 */
.L_x_51:
[----:B------:R-:W-:Y:S06]  /*44b0*/  BAR.SYNC.DEFER_BLOCKING 0x1, 0x80 ;  /* 0x0042000000007b1d */ /* 0x000fec0000010000 */
[----:B------:R-:W-:Y:S05]  /*44c0*/  BRA.U UP0, `(.L_x_52) ;  /* 0x0000000100c47547 */ /* 0x000fea000b800000 */
[----:B-1----:R-:W1:Y:S01]  /*44d0*/  S2R R3, SR_CgaCtaId ;  /* 0x0000000000037919 */ /* 0x002e620000008800 */
[----:B------:R-:W-:Y:S02]  /*44e0*/  MOV R2, 0x400 ;  /* 0x0000040000027802 */ /* 0x000fe40000000f00 */
[----:B------:R-:W-:Y:S01]  /*44f0*/  LOP3.LUT R4, R0, 0x1, RZ, 0x3c, !PT ;  /* 0x0000000100047812 */ /* 0x000fe200078e3cff */
[----:B------:R-:W-:Y:S01]  /*4500*/  IMAD.MOV.U32 R0, RZ, RZ, 0x1 ;  /* 0x00000001ff007424 */ /* 0x000fe200078e00ff */
[----:B-1----:R-:W-:-:S05]  /*4510*/  LEA R2, R3, R2, 0x18 ;  /* 0x0000000203027211 */ /* 0x002fca00078ec0ff */
[----:B------:R-:W-:-:S05]  /*4520*/  VIADD R5, R2, 0x90 ;  /* 0x0000009002057836 */ /* 0x000fca0000000000 */
[----:B------:R-:W-:-:S04]  /*4530*/  PRMT R5, R4, 0x654, R5 ;  /* 0x0000065404057816 */ /* 0x000fc80000000005 */
[----:B------:R1:W-:Y:S01]  /*4540*/  SYNCS.ARRIVE.TRANS64.RED.ART0 RZ, [R5+URZ], R0 ;  /* 0x0000000005ff79a7 */ /* 0x0003e200085004ff */
[----:B------:R-:W2:Y:S02]  /*4550*/  SYNCS.PHASECHK.TRANS64.TRYWAIT P0, [R2+URZ+0x90], RZ ;  /* 0x000090ff020075a7 */ /* 0x000ea400080011ff */
[----:B-12---:R-:W-:Y:S05]  /*4560*/  @!P0 BRA `(.L_x_53) ;  /* 0x0000000400848947 */ /* 0x006fea0003800000 */
.L_x_67:
[----:B------:R-:W-:Y:S01]  /*4570*/  NOP ;  /* 0x0000000000007918 */ /* 0x000fe20000000000 */
[----:B------:R-:W-:Y:S01]  /*4580*/  MOV R0, 0x50 ;  /* 0x0000005000007802 */ /* 0x000fe20000000f00 */
[----:B------:R-:W-:Y:S01]  /*4590*/  ULOP3.LUT UR8, UR11, 0xffff, URZ, 0xc0, !UPT ;  /* 0x0000ffff0b087892 */ /* 0x000fe2000f8ec0ff */
[----:B------:R-:W-:Y:S02]  /*45a0*/  UMOV UR5, 0x1 ;  /* 0x0000000100057882 */ /* 0x000fe40000000000 */
[----:B------:R-:W-:Y:S01]  /*45b0*/  LEA R3, R3, R0, 0x18 ;  /* 0x0000000003037211 */ /* 0x000fe200078ec0ff */
[----:B------:R-:W-:Y:S01]  /*45c0*/  USHF.R.U32.HI UR8, URZ, 0x5, UR8 ;  /* 0x00000005ff087899 */ /* 0x000fe20008011608 */
[----:B------:R-:W-:-:S03]  /*45d0*/  UMOV UR4, 0xff ;  /* 0x000000ff00047882 */ /* 0x000fc60000000000 */
[----:B------:R-:W2:Y:S01]  /*45e0*/  LDS R0, [R3] ;  /* 0x0000000003007984 */ /* 0x000ea20000000800 */
[----:B------:R-:W-:Y:S02]  /*45f0*/  UIADD3 UR7, UPT, UPT, UR8, 0x10, URZ ;  /* 0x0000001008077890 */ /* 0x000fe4000fffe0ff */
[----:B------:R-:W-:Y:S02]  /*4600*/  USHF.L.U32 UR4, UR4, UR8, URZ ;  /* 0x0000000804047299 */ /* 0x000fe400080006ff */
[----:B------:R-:W-:-:S04]  /*4610*/  USHF.L.U32 UR7, UR5, UR7, URZ ;  /* 0x0000000705077299 */ /* 0x000fc800080006ff */
[----:B------:R-:W-:-:S04]  /*4620*/  ULOP3.LUT UR7, UR7, UR4, URZ, 0xfc, !UPT ;  /* 0x0000000407077292 */ /* 0x000fc8000f8efcff */
[----:B------:R-:W-:Y:S01]  /*4630*/  ULOP3.LUT UR5, UR7, 0xffff, URZ, 0xc0, !UPT ;  /* 0x0000ffff07057892 */ /* 0x000fe2000f8ec0ff */
[----:B--2---:R-:W-:-:S13]  /*4640*/  R2UR UR6, R0 ;  /* 0x00000000000672ca */ /* 0x004fda00000e0000 */
[----:B------:R-:W-:-:S04]  /*4650*/  ULOP3.LUT UR4, UR7, 0xffff, UR6, 0x80, !UPT ;  /* 0x0000ffff07047892 */ /* 0x000fc8000f8e8006 */
[----:B------:R-:W-:-:S09]  /*4660*/  UISETP.NE.AND UP0, UPT, UR4, UR5, UPT ;  /* 0x000000050400728c */ /* 0x000fd2000bf05270 */
[----:B------:R-:W-:Y:S05]  /*4670*/  BRA.U UP0, `(.L_x_54) ;  /* 0x00000001004c7547 */ /* 0x000fea000b800000 */
[----:B------:R-:W-:Y:S02]  /*4680*/  USHF.R.U32.HI UR4, URZ, 0x10, UR7 ;  /* 0x00000010ff047899 */ /* 0x000fe40008011607 */
[----:B------:R-:W-:-:S04]  /*4690*/  USHF.R.U32.HI UR5, URZ, 0x10, UR6 ;  /* 0x00000010ff057899 */ /* 0x000fc80008011606 */
[----:B------:R-:W-:-:S04]  /*46a0*/  ULOP3.LUT UR5, UR5, UR4, URZ, 0xc0, !UPT ;  /* 0x0000000405057292 */ /* 0x000fc8000f8ec0ff */
[----:B------:R-:W-:-:S09]  /*46b0*/  UISETP.NE.AND UP0, UPT, UR5, UR4, UPT ;  /* 0x000000040500728c */ /* 0x000fd2000bf05270 */
[----:B------:R-:W-:Y:S05]  /*46c0*/  BRA.U UP0, `(.L_x_55) ;  /* 0x00000001002c7547 */ /* 0x000fea000b800000 */
[----:B-1----:R-:W1:Y:S01]  /*46d0*/  S2R R2, SR_LANEID ;  /* 0x0000000000027919 */ /* 0x002e620000000000 */
[----:B------:R-:W-:Y:S01]  /*46e0*/  ULOP3.LUT UR7, URZ, UR7, URZ, 0x33, !UPT ;  /* 0x00000007ff077292 */ /* 0x000fe2000f8e33ff */
[----:B------:R-:W-:Y:S02]  /*46f0*/  VOTEU.ANY UR5, UPT, PT ;  /* 0x0000000000057886 */ /* 0x000fe400038e0100 */
[----:B------:R-:W-:-:S03]  /*4700*/  UFLO.U32 UR5, UR5 ;  /* 0x00000005000572bd */ /* 0x000fc600080e0000 */
[----:B------:R-:W-:-:S04]  /*4710*/  IMAD.U32 R0, RZ, RZ, UR7 ;  /* 0x00000007ff007e24 */ /* 0x000fc8000f8e00ff */
[----:B------:R-:W2:Y:S02]  /*4720*/  REDUX UR4, R0 ;  /* 0x00000000000473c4 */ /* 0x000ea40000000000 */
[----:B------:R3:W-:Y:S01]  /*4730*/  UTCATOMSWS.AND URZ, UR7 ;  /* 0x0000000700ff79e3 */ /* 0x0007e20008000000 */
[----:B-1----:R-:W-:Y:S02]  /*4740*/  ISETP.EQ.U32.AND P0, PT, R2, UR5, PT ;  /* 0x0000000502007c0c */ /* 0x002fe4000bf02070 */
[----:B--2---:R-:W-:-:S11]  /*4750*/  MOV R2, UR4 ;  /* 0x0000000400027c02 */ /* 0x004fd60008000f00 */
[----:B------:R3:W-:Y:S01]  /*4760*/  @P0 ATOMS.AND RZ, [R3], R2 ;  /* 0x0000000203ff038c */ /* 0x0007e20002800000 */
[----:B------:R-:W-:Y:S05]  /*4770*/  BRA `(.L_x_56) ;  /* 0x0000000000147947 */ /* 0x000fea0003800000 */
.L_x_55:
[----:B-1----:R-:W-:Y:S02]  /*4780*/  MOV R2, 0x47a0 ;  /* 0x000047a000027802 */ /* 0x002fe40000000f00 */
[----:B------:R-:W-:Y:S05]  /*4790*/  CALL.REL.NOINC `($__internal_0_$__cuda_sm10x_tcgen05_guardrail_trap_col_being_dealloced_not_returned_by_alloc) ;  /* 0x00000004000c7944 */ /* 0x000fea0003c00000 */
[----:B------:R-:W-:Y:S05]  /*47a0*/  BRA `(.L_x_56) ;  /* 0x0000000000087947 */ /* 0x000fea0003800000 */
.L_x_54:
[----:B-1----:R-:W-:Y:S02]  /*47b0*/  MOV R2, 0x47d0 ;  /* 0x000047d000027802 */ /* 0x002fe40000000f00 */
[----:B------:R-:W-:Y:S05]  /*47c0*/  CALL.REL.NOINC `($__internal_2_$__cuda_sm10x_tcgen05_guardrail_trap_unallocated_columns_being_dealloced) ;  /* 0x0000000400187944 */ /* 0x000fea0003c00000 */
.L_x_56:
[----:B------:R-:W-:Y:S01]  /*47d0*/  NOP ;  /* 0x0000000000007918 */ /* 0x000fe20000000000 */
.L_x_52:
[----:B------:R-:W-:-:S04]  /*47e0*/  DEPBAR.LE SB0, 0x0 ;  /* 0x000080000000791a */ /* 0x000fc80000000000 */
[----:B---3--:R-:W-:Y:S05]  /*47f0*/  EXIT ;  /* 0x000000000000794d */ /* 0x008fea0003800000 */
.L_x_19:
[----:B------:R-:W-:Y:S02]  /*4800*/  MOV R2, UR4 ;  /* 0x0000000400027c02 */ /* 0x000fe40008000f00 */
[----:B------:R-:W-:Y:S02]  /*4810*/  MOV R3, UR4 ;  /* 0x0000000400037c02 */ /* 0x000fe40008000f00 */
[----:B------:R-:W-:-:S07]  /*4820*/  MOV R0, UR9 ;  /* 0x0000000900007c02 */ /* 0x000fce0008000f00 */
.L_x_57:
[----:B-1----:R1:W2:Y:S02]  /*4830*/  SYNCS.PHASECHK.TRANS64.TRYWAIT P0, [R0+URZ+0x38], R3 ;  /* 0x00003803000075a7 */ /* 0x0022a400080011ff */
[----:B--2---:R-:W-:Y:S05]  /*4840*/  @!P0 NANOSLEEP.SYNCS 0x989680 ;  /* 0x009896800000895d */ /* 0x004fea0003900000 */
[----:B------:R-:W2:Y:S02]  /*4850*/  @!P0 SYNCS.PHASECHK.TRANS64 P0, [R0+URZ+0x38], R3 ;  /* 0x00003803000085a7 */ /* 0x000ea400080010ff */
[----:B--2---:R-:W-:Y:S05]  /*4860*/  @!P0 BRA `(.L_x_57) ;  /* 0xfffffffc00f08947 */ /* 0x004fea000383ffff */
[----:B------:R-:W-:Y:S05]  /*4870*/  BRA `(.L_x_18) ;  /* 0xffffffc400407947 */ /* 0x000fea000383ffff */
.L_x_23:
[----:B------:R-:W-:Y:S02]  /*4880*/  MOV R2, UR5 ;  /* 0x0000000500027c02 */ /* 0x000fe40008000f00 */
[----:B------:R-:W-:Y:S02]  /*4890*/  MOV R3, UR5 ;  /* 0x0000000500037c02 */ /* 0x000fe40008000f00 */
[----:B------:R-:W-:-:S07]  /*48a0*/  MOV R0, UR4 ;  /* 0x0000000400007c02 */ /* 0x000fce0008000f00 */
.L_x_58:
[----:B-1----:R1:W5:Y:S02]  /*48b0*/  SYNCS.PHASECHK.TRANS64.TRYWAIT P0, [R0+URZ+0x38], R3 ;  /* 0x00003803000075a7 */ /* 0x00236400080011ff */
[----:B-----5:R-:W-:Y:S05]  /*48c0*/  @!P0 NANOSLEEP.SYNCS 0x989680 ;  /* 0x009896800000895d */ /* 0x020fea0003900000 */
[----:B------:R-:W5:Y:S02]  /*48d0*/  @!P0 SYNCS.PHASECHK.TRANS64 P0, [R0+URZ+0x38], R3 ;  /* 0x00003803000085a7 */ /* 0x000f6400080010ff */
[----:B-----5:R-:W-:Y:S05]  /*48e0*/  @!P0 BRA `(.L_x_58) ;  /* 0xfffffffc00f08947 */ /* 0x020fea000383ffff */
[----:B------:R-:W-:Y:S05]  /*48f0*/  BRA `(.L_x_59) ;  /* 0xffffffc8008c7947 */ /* 0x000fea000383ffff */
.L_x_27:
[----:B------:R-:W-:Y:S02]  /*4900*/  MOV R0, UR6 ;  /* 0x0000000600007c02 */ /* 0x000fe40008000f00 */
[----:B------:R-:W-:-:S07]  /*4910*/  MOV R3, R2 ;  /* 0x0000000200037202 */ /* 0x000fce0000000f00 */
.L_x_60:
[----:B-1----:R1:W4:Y:S02]  /*4920*/  SYNCS.PHASECHK.TRANS64.TRYWAIT P0, [R0+URZ+0x80], R3 ;  /* 0x00008003000075a7 */ /* 0x00232400080011ff */
[----:B----4-:R-:W-:Y:S05]  /*4930*/  @!P0 NANOSLEEP.SYNCS 0x989680 ;  /* 0x009896800000895d */ /* 0x010fea0003900000 */
[----:B------:R-:W4:Y:S02]  /*4940*/  @!P0 SYNCS.PHASECHK.TRANS64 P0, [R0+URZ+0x80], R3 ;  /* 0x00008003000085a7 */ /* 0x000f2400080010ff */
[----:B----4-:R-:W-:Y:S05]  /*4950*/  @!P0 BRA `(.L_x_60) ;  /* 0xfffffffc00f08947 */ /* 0x010fea000383ffff */
[----:B------:R-:W-:Y:S05]  /*4960*/  BRA `(.L_x_26) ;  /* 0xffffffcc00907947 */ /* 0x000fea000383ffff */
.L_x_30:
[----:B------:R-:W-:Y:S02]  /*4970*/  MOV R2, UR10 ;  /* 0x0000000a00027c02 */ /* 0x000fe40008000f00 */
[----:B------:R-:W-:Y:S02]  /*4980*/  MOV R3, UR10 ;  /* 0x0000000a00037c02 */ /* 0x000fe40008000f00 */
[----:B------:R-:W-:Y:S07]  /*4990*/  MOV R0, UR5 ;  /* 0x0000000500007c02 */ /* 0x000fee0008000f00 */
.L_x_61:
[----:B-1----:R1:W4:Y:S02]  /*49a0*/  SYNCS.PHASECHK.TRANS64.TRYWAIT P0, [R0+URZ], R3 ;  /* 0x00000003000075a7 */ /* 0x00232400080011ff */
[----:B----4-:R-:W-:Y:S05]  /*49b0*/  @!P0 NANOSLEEP.SYNCS 0x989680 ;  /* 0x009896800000895d */ /* 0x010fea0003900000 */
[----:B------:R-:W4:Y:S02]  /*49c0*/  @!P0 SYNCS.PHASECHK.TRANS64 P0, [R0+URZ], R3 ;  /* 0x00000003000085a7 */ /* 0x000f2400080010ff */
[----:B----4-:R-:W-:Y:S05]  /*49d0*/  @!P0 BRA `(.L_x_61) ;  /* 0xfffffffc00f08947 */ /* 0x010fea000383ffff */
[----:B------:R-:W-:Y:S05]  /*49e0*/  BRA `(.L_x_29) ;  /* 0xffffffcc00d47947 */ /* 0x000fea000383ffff */
.L_x_34:
[----:B------:R-:W-:-:S07]  /*49f0*/  MOV R3, R2 ;  /* 0x0000000200037202 */ /* 0x000fce0000000f00 */
.L_x_62:
[----:B-1----:R1:W5:Y:S02]  /*4a00*/  SYNCS.PHASECHK.TRANS64.TRYWAIT P0, [R0+URZ+0x80], R3 ;  /* 0x00008003000075a7 */ /* 0x00236400080011ff */
[----:B-----5:R-:W-:Y:S05]  /*4a10*/  @!P0 NANOSLEEP.SYNCS 0x989680 ;  /* 0x009896800000895d */ /* 0x020fea0003900000 */
[----:B------:R-:W5:Y:S02]  /*4a20*/  @!P0 SYNCS.PHASECHK.TRANS64 P0, [R0+URZ+0x80], R3 ;  /* 0x00008003000085a7 */ /* 0x000f6400080010ff */
[----:B-----5:R-:W-:Y:S05]  /*4a30*/  @!P0 BRA `(.L_x_62) ;  /* 0xfffffffc00f08947 */ /* 0x020fea000383ffff */
[----:B------:R-:W-:Y:S05]  /*4a40*/  BRA `(.L_x_24) ;  /* 0xffffffd000807947 */ /* 0x000fea000383ffff */
.L_x_42:
[----:B------:R-:W-:-:S07]  /*4a50*/  MOV R15, R14 ;  /* 0x0000000e000f7202 */ /* 0x000fce0000000f00 */
.L_x_63:
[----:B-1----:R1:W2:Y:S02]  /*4a60*/  SYNCS.PHASECHK.TRANS64.TRYWAIT P0, [R0+URZ], R15 ;  /* 0x0000000f000075a7 */ /* 0x0022a400080011ff */
[----:B--2---:R-:W-:Y:S05]  /*4a70*/  @!P0 NANOSLEEP.SYNCS 0x989680 ;  /* 0x009896800000895d */ /* 0x004fea0003900000 */
[----:B------:R-:W2:Y:S02]  /*4a80*/  @!P0 SYNCS.PHASECHK.TRANS64 P0, [R0+URZ], R15 ;  /* 0x0000000f000085a7 */ /* 0x000ea400080010ff */
[----:B--2---:R-:W-:Y:S05]  /*4a90*/  @!P0 BRA `(.L_x_63) ;  /* 0xfffffffc00f08947 */ /* 0x004fea000383ffff */
[----:B------:R-:W-:Y:S05]  /*4aa0*/  BRA `(.L_x_41) ;  /* 0xffffffd400307947 */ /* 0x000fea000383ffff */
.L_x_45:
[----:B------:R-:W-:-:S07]  /*4ab0*/  MOV R11, R10 ;  /* 0x0000000a000b7202 */ /* 0x000fce0000000f00 */
.L_x_64:
[----:B-1----:R1:W2:Y:S02]  /*4ac0*/  SYNCS.PHASECHK.TRANS64.TRYWAIT P0, [R8+URZ], R11 ;  /* 0x0000000b080075a7 */ /* 0x0022a400080011ff */
[----:B--2---:R-:W-:Y:S05]  /*4ad0*/  @!P0 NANOSLEEP.SYNCS 0x989680 ;  /* 0x009896800000895d */ /* 0x004fea0003900000 */
[----:B------:R-:W2:Y:S02]  /*4ae0*/  @!P0 SYNCS.PHASECHK.TRANS64 P0, [R8+URZ], R11 ;  /* 0x0000000b080085a7 */ /* 0x000ea400080010ff */
[----:B--2---:R-:W-:Y:S05]  /*4af0*/  @!P0 BRA `(.L_x_64) ;  /* 0xfffffffc00f08947 */ /* 0x004fea000383ffff */
[----:B------:R-:W-:Y:S05]  /*4b00*/  BRA `(.L_x_44) ;  /* 0xffffffd400987947 */ /* 0x000fea000383ffff */
.L_x_47:
[----:B------:R-:W-:Y:S02]  /*4b10*/  MOV R4, UR26 ;  /* 0x0000001a00047c02 */ /* 0x000fe40008000f00 */
[----:B------:R-:W-:-:S07]  /*4b20*/  MOV R7, R6 ;  /* 0x0000000600077202 */ /* 0x000fce0000000f00 */
.L_x_65:
[----:B-1----:R1:W2:Y:S02]  /*4b30*/  SYNCS.PHASECHK.TRANS64.TRYWAIT P0, [R4+URZ+0x70], R7 ;  /* 0x00007007040075a7 */ /* 0x0022a400080011ff */
[----:B--2---:R-:W-:Y:S05]  /*4b40*/  @!P0 NANOSLEEP.SYNCS 0x989680 ;  /* 0x009896800000895d */ /* 0x004fea0003900000 */
[----:B------:R-:W2:Y:S02]  /*4b50*/  @!P0 SYNCS.PHASECHK.TRANS64 P0, [R4+URZ+0x70], R7 ;  /* 0x00007007040085a7 */ /* 0x000ea400080010ff */
[----:B--2---:R-:W-:Y:S05]  /*4b60*/  @!P0 BRA `(.L_x_65) ;  /* 0xfffffffc00f08947 */ /* 0x004fea000383ffff */
[----:B------:R-:W-:Y:S05]  /*4b70*/  BRA `(.L_x_66) ;  /* 0xffffffdc00687947 */ /* 0x000fea000383ffff */
.L_x_53:
[----:B-1----:R1:W2:Y:S02]  /*4b80*/  SYNCS.PHASECHK.TRANS64.TRYWAIT P0, [R2+URZ+0x90], RZ ;  /* 0x000090ff020075a7 */ /* 0x0022a400080011ff */
[----:B--2---:R-:W-:Y:S05]  /*4b90*/  @!P0 NANOSLEEP.SYNCS 0x989680 ;  /* 0x009896800000895d */ /* 0x004fea0003900000 */
[----:B------:R-:W2:Y:S02]  /*4ba0*/  @!P0 SYNCS.PHASECHK.TRANS64 P0, [R2+URZ+0x90], RZ ;  /* 0x000090ff020085a7 */ /* 0x000ea400080010ff */
[----:B--2---:R-:W-:Y:S05]  /*4bb0*/  @!P0 BRA `(.L_x_53) ;  /* 0xfffffffc00f08947 */ /* 0x004fea000383ffff */
[----:B------:R-:W-:Y:S05]  /*4bc0*/  BRA `(.L_x_67) ;  /* 0xfffffff800687947 */ /* 0x000fea000383ffff */
        .weak           $__internal_0_$__cuda_sm10x_tcgen05_guardrail_trap_col_being_dealloced_not_returned_by_alloc
        .type           $__internal_0_$__cuda_sm10x_tcgen05_guardrail_trap_col_being_dealloced_not_returned_by_alloc,@function
        .size           $__internal_0_$__cuda_sm10x_tcgen05_guardrail_trap_col_being_dealloced_not_returned_by_alloc,($__internal_1_$__cuda_sm10x_tcgen05_guardrail_trap_phase_invalid_during_alloc - $__internal_0_$__cuda_sm10x_tcgen05_guardrail_trap_col_being_dealloced_not_returned_by_alloc)
$__internal_0_$__cuda_sm10x_tcgen05_guardrail_trap_col_being_dealloced_not_returned_by_alloc:
[----:B------:R-:W-:Y:S05]  /*4bd0*/  BPT.TRAP 0x1 ;  /* 0x000000040000795c */ /* 0x000fea0000300000 */
[----:B------:R-:W-:-:S04]  /*4be0*/  HFMA2 R3, -RZ, RZ, 0, 0 ;  /* 0x00000000ff037431 */ /* 0x000fc800000001ff */
[----:B------:R-:W-:Y:S05]  /*4bf0*/  RET.REL.NODEC R2 `(kernel_cutlass_kernel_cudnngemm_swigludense_gemm_persistent_swigluPersistentDenseGemmKernel_object_at__TiledMMA_ThrLayoutVMNK21111000_PermutationMNK____MMAAtom_ThrID21_ShapeMNK25612832_TV_0) ;  /* 0xffffffb402007950 */ /* 0x000fea0003c3ffff */
        .weak           $__internal_1_$__cuda_sm10x_tcgen05_guardrail_trap_phase_invalid_during_alloc
        .type           $__internal_1_$__cuda_sm10x_tcgen05_guardrail_trap_phase_invalid_during_alloc,@function
        .size           $__internal_1_$__cuda_sm10x_tcgen05_guardrail_trap_phase_invalid_during_alloc,($__internal_2_$__cuda_sm10x_tcgen05_guardrail_trap_unallocated_columns_being_dealloced - $__internal_1_$__cuda_sm10x_tcgen05_guardrail_trap_phase_invalid_during_alloc)
$__internal_1_$__cuda_sm10x_tcgen05_guardrail_trap_phase_invalid_during_alloc:
[----:B------:R-:W-:Y:S05]  /*4c00*/  BPT.TRAP 0x1 ;  /* 0x000000040000795c */ /* 0x000fea0000300000 */
[----:B------:R-:W-:-:S04]  /*4c10*/  MOV R3, 0x0 ;  /* 0x0000000000037802 */ /* 0x000fc80000000f00 */
[----:B------:R-:W-:Y:S05]  /*4c20*/  RET.REL.NODEC R2 `(kernel_cutlass_kernel_cudnngemm_swigludense_gemm_persistent_swigluPersistentDenseGemmKernel_object_at__TiledMMA_ThrLayoutVMNK21111000_PermutationMNK____MMAAtom_ThrID21_ShapeMNK25612832_TV_0) ;  /* 0xffffffb002f47950 */ /* 0x000fea0003c3ffff */
        .weak           $__internal_2_$__cuda_sm10x_tcgen05_guardrail_trap_unallocated_columns_being_dealloced
        .type           $__internal_2_$__cuda_sm10x_tcgen05_guardrail_trap_unallocated_columns_being_dealloced,@function
        .size           $__internal_2_$__cuda_sm10x_tcgen05_guardrail_trap_unallocated_columns_being_dealloced,(.L_x_71 - $__internal_2_$__cuda_sm10x_tcgen05_guardrail_trap_unallocated_columns_being_dealloced)
$__internal_2_$__cuda_sm10x_tcgen05_guardrail_trap_unallocated_columns_being_dealloced:
[----:B------:R-:W-:Y:S05]  /*4c30*/  BPT.TRAP 0x1 ;  /* 0x000000040000795c */ /* 0x000fea0000300000 */
[----:B------:R-:W-:-:S04]  /*4c40*/  HFMA2 R3, -RZ, RZ, 0, 0 ;  /* 0x00000000ff037431 */ /* 0x000fc800000001ff */
[----:B------:R-:W-:Y:S05]  /*4c50*/  RET.REL.NODEC R2 `(kernel_cutlass_kernel_cudnngemm_swigludense_gemm_persistent_swigluPersistentDenseGemmKernel_object_at__TiledMMA_ThrLayoutVMNK21111000_PermutationMNK____MMAAtom_ThrID21_ShapeMNK25612832_TV_0) ;  /* 0xffffffb002e87950 */ /* 0x000fea0003c3ffff */
.L_x_68:
[----:B------:R-:W-:-:S00]  /*4c60*/  BRA `(.L_x_68) ;  /* 0xfffffffc00fc7947 */ /* 0x000fc0000383ffff */
[----:B------:R-:W-:-:S00]  /*4c70*/  NOP ;  /* 0x0000000000007918 */ /* 0x000fc00000000000 */
        /* <DEDUP_REMOVED lines=8> */
.L_x_71:


//--------------------- .nv.shared.kernel_cutlass_kernel_cudnngemm_swigludense_gemm_persistent_swigluPersistentDenseGemmKernel_object_at__TiledMMA_ThrLayoutVMNK21111000_PermutationMNK____MMAAtom_ThrID21_ShapeMNK25612832_TV_0 --------------------------
	.section	.nv.shared.kernel_cutlass_kernel_cudnngemm_swigludense_gemm_persistent_swigluPersistentDenseGemmKernel_object_at__TiledMMA_ThrLayoutVMNK21111000_PermutationMNK____MMAAtom_ThrID21_ShapeMNK25612832_TV_0,"aw",@nobits
	.sectionflags	@""
	.align	1024
	.zero		1024


//--------------------- .nv.shared.reserved.0     --------------------------
	.section	.nv.shared.reserved.0,"aw",@nobits
	.align	8
	.weak		__nv_reservedSMEM_offset_0_alias
	.size		__nv_reservedSMEM_offset_0_alias, 0, 64
	.other		__nv_reservedSMEM_offset_0_alias,@"STO_CUDA_RESERVED_SHARED STV_DEFAULT"
__nv_reservedSMEM_offset_0_alias:
	.zero		0
.nv.shared.reserved.0:
	.zero		64
	.weak		__nv_reservedSMEM_allocation_phase
	.type		__nv_reservedSMEM_allocation_phase,@object
	.size		__nv_reservedSMEM_allocation_phase,(.L_0 - __nv_reservedSMEM_allocation_phase)
__nv_reservedSMEM_allocation_phase:
	.zero		1
.L_0:
	.zero		7
	.weak		__nv_reservedSMEM_devtool_atexit_pc
	.type		__nv_reservedSMEM_devtool_atexit_pc,@object
	.size		__nv_reservedSMEM_devtool_atexit_pc,(__nv_reservedSMEM_allocation_mask - __nv_reservedSMEM_devtool_atexit_pc)
__nv_reservedSMEM_devtool_atexit_pc:
	.zero		8
	.weak		__nv_reservedSMEM_allocation_mask
	.type		__nv_reservedSMEM_allocation_mask,@object
	.size		__nv_reservedSMEM_allocation_mask,(.L_2 - __nv_reservedSMEM_allocation_mask)
__nv_reservedSMEM_allocation_mask:
	.zero		4
.L_2:
	.zero		4
	.weak		__nv_reservedSMEM_tmem_allocation_pipeline_mbarrier
	.type		__nv_reservedSMEM_tmem_allocation_pipeline_mbarrier,@object
	.size		__nv_reservedSMEM_tmem_allocation_pipeline_mbarrier,(__nv_reservedSMEM_tmem_allocation_pipeline_mbarrier_parity - __nv_reservedSMEM_tmem_allocation_pipeline_mbarrier)
__nv_reservedSMEM_tmem_allocation_pipeline_mbarrier:
	.zero		8
	.weak		__nv_reservedSMEM_tmem_allocation_pipeline_mbarrier_parity
	.type		__nv_reservedSMEM_tmem_allocation_pipeline_mbarrier_parity,@object
	.size		__nv_reservedSMEM_tmem_allocation_pipeline_mbarrier_parity,(.L_4 - __nv_reservedSMEM_tmem_allocation_pipeline_mbarrier_parity)
__nv_reservedSMEM_tmem_allocation_pipeline_mbarrier_parity:
	.zero		4
.L_4:


//--------------------- .nv.constant0.kernel_cutlass_kernel_cudnngemm_swigludense_gemm_persistent_swigluPersistentDenseGemmKernel_object_at__TiledMMA_ThrLayoutVMNK21111000_PermutationMNK____MMAAtom_ThrID21_ShapeMNK25612832_TV_0 --------------------------
	.section	.nv.constant0.kernel_cutlass_kernel_cudnngemm_swigludense_gemm_persistent_swigluPersistentDenseGemmKernel_object_at__TiledMMA_ThrLayoutVMNK21111000_PermutationMNK____MMAAtom_ThrID21_ShapeMNK25612832_TV_0,"a",@progbits
	.sectionflags	@""
	.align	4
.nv.constant0.kernel_cutlass_kernel_cudnngemm_swigludense_gemm_persistent_swigluPersistentDenseGemmKernel_object_at__TiledMMA_ThrLayoutVMNK21111000_PermutationMNK____MMAAtom_ThrID21_ShapeMNK25612832_TV_0:
	.zero		1512


//--------------------- SYMBOLS --------------------------

	.type		.nv.reservedSmem.offset0,@object
	.size		.nv.reservedSmem.offset0,0x4
	.type		.nv.reservedSmem.cap,@object
	.size		.nv.reservedSmem.cap,0x4
